	.target	sm_100a

	.elftype	@"ET_EXEC"


//--------------------- .note.nv.tkinfo           --------------------------
	.section	.note.nv.tkinfo,"",@"SHT_NOTE"
	.sectionflags	@"SHF_NOTE_NV_TKINFO"
	.tkinfo
        /*0018*/ 	.word	0x00000002
        /*0030*/ 	.string	""
        /*0030*/ 	.string	"ptxas"
        /*0030*/ 	.string	"Cuda compilation tools, release 13.0, V13.0.88"
        /*0030*/ 	.string	"Build cuda_13.0.r13.0/compiler.36424714_0"
        /*0030*/ 	.string	"-arch sm_100a -m 64 "



//--------------------- .note.nv.cuinfo           --------------------------
	.section	.note.nv.cuinfo,"",@"SHT_NOTE"
	.sectionflags	@"SHF_NOTE_NV_CUINFO"
        /*0018*/ 	.short	0x0002
        /*001a*/ 	.short	0x0064
        /*001c*/ 	.short	0x0082
	.zero		2


//--------------------- .nv.info                  --------------------------
	.section	.nv.info,"",@"SHT_CUDA_INFO"
	.align	4


	//----- nvinfo : EIATTR_REGCOUNT
	.align		4
        /*0000*/ 	.byte	0x04, 0x2f
        /*0002*/ 	.short	(.L_19 - .L_18)
	.align		4
.L_18:
        /*0004*/ 	.word	index@(_ZN7cutlass13device_kernelINS_4gemm6kernel13GemmUniversalIN4cute5tupleIJiiiiEEENS1_10collective13CollectiveMmaINS1_35MainloopSm100TmaUmmaWarpSpecializedILi13ELi2ELi4ENS5_IJNS4_1CILi2EEENSA_ILi4EEENSA_ILi1EEEEEEEENS5_IJNSA_ILi128EEESG_SG_EEEaNS5_IJlSD_lEEEaSI_NS4_8TiledMMAINS4_8MMA_AtomIJNS4_21SM100_MMA_S8_2x1SM_SSIaaiLi128ELi128ELNS4_4UMMA5MajorE0ELSN_0ELNSM_8SaturateE0EEEEEENS4_6LayoutINS5_IJSD_SD_SD_EEENS5_IJNSA_ILi0EEEST_ST_EEEEENS5_IJNS4_10UnderscoreESW_SW_EEEEENS4_28SM100_TMA_2SM_LOAD_MULTICASTENS4_14ComposedLayoutINS4_7SwizzleILi3ELi4ELi3EEENS4_18smem_ptr_flag_bitsILi8EEENSR_INS5_IJNSA_ILi8EEESG_EEENS5_IJSG_SD_EEEEEEEvNS4_8identityENS4_18SM100_TMA_2SM_LOADES19_vS1A_EENS_8epilogue10collective18CollectiveEpilogueINS1D_23Sm100TmaWarpSpecializedILi2ELi2ELi32ELb0ELb0EEEJNS5_IJNSA_ILi64EEESG_SG_EEENS5_IJNSR_IS1I_SD_EENSR_INS5_IJNSA_ILi32EEESB_EEENS5_IJSD_S1I_EEEEEEEEaSI_aSI_NS1D_6fusion15FusionCallbacksIS1H_NS1Q_17LinearCombinationIaiaiLNS_15FloatRoundStyleE2EEES1J_S1P_JEEENS4_5SM1004TMEM4LOAD26SM100_TMEM_LOAD_32dp32b32xENS4_13SM90_TMA_LOADENS10_INS11_ILi1ELi4ELi3EEES14_NSR_INS5_IJS15_S1L_EEENS5_IJS1L_SD_EEEEEEENS4_39AutoVectorizingCopyWithAssumedAlignmentILi128EEENS4_14SM90_TMA_STOREES25_S27_S27_EEEvvEEEEvNT_6ParamsE)
        /*0008*/ 	.word	0x0000005d


	//----- nvinfo : EIATTR_FRAME_SIZE
	.align		4
.L_19:
        /*000c*/ 	.byte	0x04, 0x11
        /*000e*/ 	.short	(.L_21 - .L_20)
	.align		4
.L_20:
        /*0010*/ 	.word	index@($__internal_2_$__cuda_sm10x_tcgen05_guardrail_trap_unallocated_columns_being_dealloced)
        /*0014*/ 	.word	0x00000000


	//----- nvinfo : EIATTR_FRAME_SIZE
	.align		4
.L_21:
        /*0018*/ 	.byte	0x04, 0x11
        /*001a*/ 	.short	(.L_23 - .L_22)
	.align		4
.L_22:
        /*001c*/ 	.word	index@($__internal_1_$__cuda_sm10x_tcgen05_guardrail_trap_phase_invalid_during_alloc)
        /*0020*/ 	.word	0x00000000


	//----- nvinfo : EIATTR_FRAME_SIZE
	.align		4
.L_23:
        /*0024*/ 	.byte	0x04, 0x11
        /*0026*/ 	.short	(.L_25 - .L_24)
	.align		4
.L_24:
        /*0028*/ 	.word	index@($__internal_0_$__cuda_sm10x_tcgen05_guardrail_trap_col_being_dealloced_not_returned_by_alloc)
        /*002c*/ 	.word	0x00000000


	//----- nvinfo : EIATTR_FRAME_SIZE
	.align		4
.L_25:
        /*0030*/ 	.byte	0x04, 0x11
        /*0032*/ 	.short	(.L_27 - .L_26)
	.align		4
.L_26:
        /*0034*/ 	.word	index@(_ZN7cutlass13device_kernelINS_4gemm6kernel13GemmUniversalIN4cute5tupleIJiiiiEEENS1_10collective13CollectiveMmaINS1_35MainloopSm100TmaUmmaWarpSpecializedILi13ELi2ELi4ENS5_IJNS4_1CILi2EEENSA_ILi4EEENSA_ILi1EEEEEEEENS5_IJNSA_ILi128EEESG_SG_EEEaNS5_IJlSD_lEEEaSI_NS4_8TiledMMAINS4_8MMA_AtomIJNS4_21SM100_MMA_S8_2x1SM_SSIaaiLi128ELi128ELNS4_4UMMA5MajorE0ELSN_0ELNSM_8SaturateE0EEEEEENS4_6LayoutINS5_IJSD_SD_SD_EEENS5_IJNSA_ILi0EEEST_ST_EEEEENS5_IJNS4_10UnderscoreESW_SW_EEEEENS4_28SM100_TMA_2SM_LOAD_MULTICASTENS4_14ComposedLayoutINS4_7SwizzleILi3ELi4ELi3EEENS4_18smem_ptr_flag_bitsILi8EEENSR_INS5_IJNSA_ILi8EEESG_EEENS5_IJSG_SD_EEEEEEEvNS4_8identityENS4_18SM100_TMA_2SM_LOADES19_vS1A_EENS_8epilogue10collective18CollectiveEpilogueINS1D_23Sm100TmaWarpSpecializedILi2ELi2ELi32ELb0ELb0EEEJNS5_IJNSA_ILi64EEESG_SG_EEENS5_IJNSR_IS1I_SD_EENSR_INS5_IJNSA_ILi32EEESB_EEENS5_IJSD_S1I_EEEEEEEEaSI_aSI_NS1D_6fusion15FusionCallbacksIS1H_NS1Q_17LinearCombinationIaiaiLNS_15FloatRoundStyleE2EEES1J_S1P_JEEENS4_5SM1004TMEM4LOAD26SM100_TMEM_LOAD_32dp32b32xENS4_13SM90_TMA_LOADENS10_INS11_ILi1ELi4ELi3EEES14_NSR_INS5_IJS15_S1L_EEENS5_IJS1L_SD_EEEEEEENS4_39AutoVectorizingCopyWithAssumedAlignmentILi128EEENS4_14SM90_TMA_STOREES25_S27_S27_EEEvvEEEEvNT_6ParamsE)
        /*0038*/ 	.word	0x00000000


	//----- nvinfo : EIATTR_MIN_STACK_SIZE
	.align		4
.L_27:
        /*003c*/ 	.byte	0x04, 0x12
        /*003e*/ 	.short	(.L_29 - .L_28)
	.align		4
.L_28:
        /*0040*/ 	.word	index@(_ZN7cutlass13device_kernelINS_4gemm6kernel13GemmUniversalIN4cute5tupleIJiiiiEEENS1_10collective13CollectiveMmaINS1_35MainloopSm100TmaUmmaWarpSpecializedILi13ELi2ELi4ENS5_IJNS4_1CILi2EEENSA_ILi4EEENSA_ILi1EEEEEEEENS5_IJNSA_ILi128EEESG_SG_EEEaNS5_IJlSD_lEEEaSI_NS4_8TiledMMAINS4_8MMA_AtomIJNS4_21SM100_MMA_S8_2x1SM_SSIaaiLi128ELi128ELNS4_4UMMA5MajorE0ELSN_0ELNSM_8SaturateE0EEEEEENS4_6LayoutINS5_IJSD_SD_SD_EEENS5_IJNSA_ILi0EEEST_ST_EEEEENS5_IJNS4_10UnderscoreESW_SW_EEEEENS4_28SM100_TMA_2SM_LOAD_MULTICASTENS4_14ComposedLayoutINS4_7SwizzleILi3ELi4ELi3EEENS4_18smem_ptr_flag_bitsILi8EEENSR_INS5_IJNSA_ILi8EEESG_EEENS5_IJSG_SD_EEEEEEEvNS4_8identityENS4_18SM100_TMA_2SM_LOADES19_vS1A_EENS_8epilogue10collective18CollectiveEpilogueINS1D_23Sm100TmaWarpSpecializedILi2ELi2ELi32ELb0ELb0EEEJNS5_IJNSA_ILi64EEESG_SG_EEENS5_IJNSR_IS1I_SD_EENSR_INS5_IJNSA_ILi32EEESB_EEENS5_IJSD_S1I_EEEEEEEEaSI_aSI_NS1D_6fusion15FusionCallbacksIS1H_NS1Q_17LinearCombinationIaiaiLNS_15FloatRoundStyleE2EEES1J_S1P_JEEENS4_5SM1004TMEM4LOAD26SM100_TMEM_LOAD_32dp32b32xENS4_13SM90_TMA_LOADENS10_INS11_ILi1ELi4ELi3EEES14_NSR_INS5_IJS15_S1L_EEENS5_IJS1L_SD_EEEEEEENS4_39AutoVectorizingCopyWithAssumedAlignmentILi128EEENS4_14SM90_TMA_STOREES25_S27_S27_EEEvvEEEEvNT_6ParamsE)
        /*0044*/ 	.word	0x00000000
.L_29:


//--------------------- .nv.compat                --------------------------
	.section	.nv.compat,"",@"SHT_CUDA_COMPAT_INFO"
	.align	4
        /*0000*/ 	.byte	0x02, 0x09, 0x01, 0x00, 0x02, 0x02, 0x03, 0x00, 0x02, 0x05, 0x06, 0x00, 0x03, 0x07, 0x01, 0x01
        /*0010*/ 	.byte	0x02, 0x03, 0x01, 0x00, 0x02, 0x06, 0x01, 0x00, 0x04, 0x0b, 0x08, 0x00, 0x01, 0x00, 0x00, 0x00
        /*0020*/ 	.byte	0x00, 0x00, 0x00, 0x00


//--------------------- .nv.info._ZN7cutlass13device_kernelINS_4gemm6kernel13GemmUniversalIN4cute5tupleIJiiiiEEENS1_10collective13CollectiveMmaINS1_35MainloopSm100TmaUmmaWarpSpecializedILi13ELi2ELi4ENS5_IJNS4_1CILi2EEENSA_ILi4EEENSA_ILi1EEEEEEEENS5_IJNSA_ILi128EEESG_SG_EEEaNS5_IJlSD_lEEEaSI_NS4_8TiledMMAINS4_8MMA_AtomIJNS4_21SM100_MMA_S8_2x1SM_SSIaaiLi128ELi128ELNS4_4UMMA5MajorE0ELSN_0ELNSM_8SaturateE0EEEEEENS4_6LayoutINS5_IJSD_SD_SD_EEENS5_IJNSA_ILi0EEEST_ST_EEEEENS5_IJNS4_10UnderscoreESW_SW_EEEEENS4_28SM100_TMA_2SM_LOAD_MULTICASTENS4_14ComposedLayoutINS4_7SwizzleILi3ELi4ELi3EEENS4_18smem_ptr_flag_bitsILi8EEENSR_INS5_IJNSA_ILi8EEESG_EEENS5_IJSG_SD_EEEEEEEvNS4_8identityENS4_18SM100_TMA_2SM_LOADES19_vS1A_EENS_8epilogue10collective18CollectiveEpilogueINS1D_23Sm100TmaWarpSpecializedILi2ELi2ELi32ELb0ELb0EEEJNS5_IJNSA_ILi64EEESG_SG_EEENS5_IJNSR_IS1I_SD_EENSR_INS5_IJNSA_ILi32EEESB_EEENS5_IJSD_S1I_EEEEEEEEaSI_aSI_NS1D_6fusion15FusionCallbacksIS1H_NS1Q_17LinearCombinationIaiaiLNS_15FloatRoundStyleE2EEES1J_S1P_JEEENS4_5SM1004TMEM4LOAD26SM100_TMEM_LOAD_32dp32b32xENS4_13SM90_TMA_LOADENS10_INS11_ILi1ELi4ELi3EEES14_NSR_INS5_IJS15_S1L_EEENS5_IJS1L_SD_EEEEEEENS4_39AutoVectorizingCopyWithAssumedAlignmentILi128EEENS4_14SM90_TMA_STOREES25_S27_S27_EEEvvEEEEvNT_6ParamsE --------------------------
	.section	.nv.info._ZN7cutlass13device_kernelINS_4gemm6kernel13GemmUniversalIN4cute5tupleIJiiiiEEENS1_10collective13CollectiveMmaINS1_35MainloopSm100TmaUmmaWarpSpecializedILi13ELi2ELi4ENS5_IJNS4_1CILi2EEENSA_ILi4EEENSA_ILi1EEEEEEEENS5_IJNSA_ILi128EEESG_SG_EEEaNS5_IJlSD_lEEEaSI_NS4_8TiledMMAINS4_8MMA_AtomIJNS4_21SM100_MMA_S8_2x1SM_SSIaaiLi128ELi128ELNS4_4UMMA5MajorE0ELSN_0ELNSM_8SaturateE0EEEEEENS4_6LayoutINS5_IJSD_SD_SD_EEENS5_IJNSA_ILi0EEEST_ST_EEEEENS5_IJNS4_10UnderscoreESW_SW_EEEEENS4_28SM100_TMA_2SM_LOAD_MULTICASTENS4_14ComposedLayoutINS4_7SwizzleILi3ELi4ELi3EEENS4_18smem_ptr_flag_bitsILi8EEENSR_INS5_IJNSA_ILi8EEESG_EEENS5_IJSG_SD_EEEEEEEvNS4_8identityENS4_18SM100_TMA_2SM_LOADES19_vS1A_EENS_8epilogue10collective18CollectiveEpilogueINS1D_23Sm100TmaWarpSpecializedILi2ELi2ELi32ELb0ELb0EEEJNS5_IJNSA_ILi64EEESG_SG_EEENS5_IJNSR_IS1I_SD_EENSR_INS5_IJNSA_ILi32EEESB_EEENS5_IJSD_S1I_EEEEEEEEaSI_aSI_NS1D_6fusion15FusionCallbacksIS1H_NS1Q_17LinearCombinationIaiaiLNS_15FloatRoundStyleE2EEES1J_S1P_JEEENS4_5SM1004TMEM4LOAD26SM100_TMEM_LOAD_32dp32b32xENS4_13SM90_TMA_LOADENS10_INS11_ILi1ELi4ELi3EEES14_NSR_INS5_IJS15_S1L_EEENS5_IJS1L_SD_EEEEEEENS4_39AutoVectorizingCopyWithAssumedAlignmentILi128EEENS4_14SM90_TMA_STOREES25_S27_S27_EEEvvEEEEvNT_6ParamsE,"",@"SHT_CUDA_INFO"
	.sectionflags	@""
	.align	4


	//----- nvinfo : EIATTR_CUDA_API_VERSION
	.align		4
        /*0000*/ 	.byte	0x04, 0x37
        /*0002*/ 	.short	(.L_31 - .L_30)
.L_30:
        /*0004*/ 	.word	0x00000082


	//----- nvinfo : EIATTR_KPARAM_INFO
	.align		4
.L_31:
        /*0008*/ 	.byte	0x04, 0x17
        /*000a*/ 	.short	(.L_33 - .L_32)
.L_32:
        /*000c*/ 	.word	0x00000000
        /*0010*/ 	.short	0x0000
        /*0012*/ 	.short	0x0000
        /*0014*/ 	.byte	0x00, 0xf0, 0x01, 0x20


	//----- nvinfo : EIATTR_AT_ENTRY_FRAGMENTS
	.align		4
.L_33:
        /*0018*/ 	.byte	0x04, 0x4f
        /*001a*/ 	.short	(.L_35 - .L_34)


	//   ....[0]....
.L_34:
        /*001c*/ 	.word	0x00000007


	//----- nvinfo : EIATTR_RESERVED_SMEM_USED
	.align		4
.L_35:
        /*0020*/ 	.byte	0x01, 0x41
	.zero		2


	//----- nvinfo : EIATTR_SPARSE_MMA_MASK
	.align		4
        /*0024*/ 	.byte	0x03, 0x50
        /*0026*/ 	.short	0x0000


	//----- nvinfo : EIATTR_TCGEN05_2CTA_USED
	.align		4
        /*0028*/ 	.byte	0x01, 0x52
	.zero		2


	//----- nvinfo : EIATTR_MAXREG_COUNT
	.align		4
        /*002c*/ 	.byte	0x03, 0x1b
        /*002e*/ 	.short	0x00ff


	//----- nvinfo : EIATTR_NUM_BARRIERS
	.align		4
        /*0030*/ 	.byte	0x02, 0x4c
        /*0032*/ 	.byte	0x07
	.zero		1


	//----- nvinfo : EIATTR_EXTERNS
	.align		4
        /*0034*/ 	.byte	0x04, 0x0f
        /*0036*/ 	.short	(.L_37 - .L_36)


	//   ....[0]....
	.align		4
.L_36:
        /*0038*/ 	.word	index@(__assertfail)


	//----- nvinfo : EIATTR_MERCURY_ISA_VERSION
	.align		4
.L_37:
        /*003c*/ 	.byte	0x03, 0x5f
        /*003e*/ 	.short	0x0101


	//----- nvinfo : EIATTR_INT_WARP_WIDE_INSTR_OFFSETS
	.align		4
        /*0040*/ 	.byte	0x04, 0x31
        /*0042*/ 	.short	(.L_39 - .L_38)


	//   ....[0]....
.L_38:
        /*0044*/ 	.word	0x00000e70


	//   ....[1]....
        /*0048*/ 	.word	0x00000f10


	//   ....[2]....
        /*004c*/ 	.word	0x00004900


	//   ....[3]....
        /*0050*/ 	.word	0x00004930


	//   ....[4]....
        /*0054*/ 	.word	0x00004950


	//   ....[5]....
        /*0058*/ 	.word	0x00005470


	//   ....[6]....
        /*005c*/ 	.word	0x00005510


	//   ....[7]....
        /*0060*/ 	.word	0x000055c0


	//   ....[8]....
        /*0064*/ 	.word	0x00005660


	//   ....[9]....
        /*0068*/ 	.word	0x00005750


	//   ....[10]....
        /*006c*/ 	.word	0x00005820


	//----- nvinfo : EIATTR_COOP_GROUP_MASK_REGIDS
	.align		4
.L_39:
        /*0070*/ 	.byte	0x04, 0x29
        /*0072*/ 	.short	(.L_41 - .L_40)


	//   ....[0]....
.L_40:
        /*0074*/ 	.word	0xffffffff


	//   ....[1]....
        /*0078*/ 	.word	0xffffffff


	//   ....[2]....
        /*007c*/ 	.word	0xffffffff


	//   ....[3]....
        /*0080*/ 	.word	0xffffffff


	//   ....[4]....
        /*0084*/ 	.word	0xffffffff


	//   ....[5]....
        /*0088*/ 	.word	0xffffffff


	//   ....[6]....
        /*008c*/ 	.word	0xffffffff


	//   ....[7]....
        /*0090*/ 	.word	0xffffffff


	//   ....[8]....
        /*0094*/ 	.word	0xffffffff


	//   ....[9]....
        /*0098*/ 	.word	0xffffffff


	//   ....[10]....
        /*009c*/ 	.word	0xffffffff


	//   ....[11]....
        /*00a0*/ 	.word	0xffffffff


	//   ....[12]....
        /*00a4*/ 	.word	0xffffffff


	//   ....[13]....
        /*00a8*/ 	.word	0xffffffff


	//----- nvinfo : EIATTR_COOP_GROUP_INSTR_OFFSETS
	.align		4
.L_41:
        /*00ac*/ 	.byte	0x04, 0x28
        /*00ae*/ 	.short	(.L_43 - .L_42)


	//   ....[0]....
.L_42:
        /*00b0*/ 	.word	0x000000b0


	//   ....[1]....
        /*00b4*/ 	.word	0x00000510


	//   ....[2]....
        /*00b8*/ 	.word	0x00000820


	//   ....[3]....
        /*00bc*/ 	.word	0x00000970


	//   ....[4]....
        /*00c0*/ 	.word	0x00000a60


	//   ....[5]....
        /*00c4*/ 	.word	0x00000bc0


	//   ....[6]....
        /*00c8*/ 	.word	0x00000d50


	//   ....[7]....
        /*00cc*/ 	.word	0x00000f90


	//   ....[8]....
        /*00d0*/ 	.word	0x00002330


	//   ....[9]....
        /*00d4*/ 	.word	0x000036e0


	//   ....[10]....
        /*00d8*/ 	.word	0x00003bb0


	//   ....[11]....
        /*00dc*/ 	.word	0x00003be0


	//   ....[12]....
        /*00e0*/ 	.word	0x00004800


	//   ....[13]....
        /*00e4*/ 	.word	0x00004a10


	//----- nvinfo : EIATTR_VRC_CTA_INIT_COUNT
	.align		4
.L_43:
        /*00e8*/ 	.byte	0x02, 0x4a
        /*00ea*/ 	.byte	0x80
	.zero		1


	//----- nvinfo : EIATTR_SYSCALL_OFFSETS
	.align		4
        /*00ec*/ 	.byte	0x04, 0x46
        /*00ee*/ 	.short	(.L_45 - .L_44)


	//   ....[0]....
.L_44:
        /*00f0*/ 	.word	0x00006340


	//   ....[1]....
        /*00f4*/ 	.word	0x00006480


	//   ....[2]....
        /*00f8*/ 	.word	0x00006c50


	//   ....[3]....
        /*00fc*/ 	.word	0x00007a50


	//----- nvinfo : EIATTR_MBARRIER_INSTR_OFFSETS
	.align		4
.L_45:
        /*0100*/ 	.byte	0x04, 0x39
        /*0102*/ 	.short	(.L_47 - .L_46)


	//   ....[0]....
.L_46:
        /*0104*/ 	.word	0x00000660
        /*0108*/ 	.word	0x000000ff
        /*010c*/ 	.word	0x00000000
        /*0110*/ 	.short	0x0100
        /*0112*/ 	.byte	0x04
	.zero		1


	//   ....[1]....
        /*0114*/ 	.word	0x00000670
        /*0118*/ 	.word	0x000000ff
        /*011c*/ 	.word	0x00000068
        /*0120*/ 	.short	0x0100
        /*0122*/ 	.byte	0x04
	.zero		1


	//   ....[2]....
        /*0124*/ 	.word	0x00000680
        /*0128*/ 	.word	0x000000ff
        /*012c*/ 	.word	0x00000008
        /*0130*/ 	.short	0x0100
        /*0132*/ 	.byte	0x04
	.zero		1


	//   ....[3]....
        /*0134*/ 	.word	0x00000690
        /*0138*/ 	.word	0x000000ff
        /*013c*/ 	.word	0x00000070
        /*0140*/ 	.short	0x0100
        /*0142*/ 	.byte	0x04
	.zero		1


	//   ....[4]....
        /*0144*/ 	.word	0x000006a0
        /*0148*/ 	.word	0x000000ff
        /*014c*/ 	.word	0x00000010
        /*0150*/ 	.short	0x0100
        /*0152*/ 	.byte	0x04
	.zero		1


	//   ....[5]....
        /*0154*/ 	.word	0x000006b0
        /*0158*/ 	.word	0x000000ff
        /*015c*/ 	.word	0x00000078
        /*0160*/ 	.short	0x0100
        /*0162*/ 	.byte	0x04
	.zero		1


	//   ....[6]....
        /*0164*/ 	.word	0x000006c0
        /*0168*/ 	.word	0x000000ff
        /*016c*/ 	.word	0x00000018
        /*0170*/ 	.short	0x0100
        /*0172*/ 	.byte	0x04
	.zero		1


	//   ....[7]....
        /*0174*/ 	.word	0x000006d0
        /*0178*/ 	.word	0x000000ff
        /*017c*/ 	.word	0x00000080
        /*0180*/ 	.short	0x0100
        /*0182*/ 	.byte	0x04
	.zero		1


	//   ....[8]....
        /*0184*/ 	.word	0x000006e0
        /*0188*/ 	.word	0x000000ff
        /*018c*/ 	.word	0x00000020
        /*0190*/ 	.short	0x0100
        /*0192*/ 	.byte	0x04
	.zero		1


	//   ....[9]....
        /*0194*/ 	.word	0x000006f0
        /*0198*/ 	.word	0x000000ff
        /*019c*/ 	.word	0x00000088
        /*01a0*/ 	.short	0x0100
        /*01a2*/ 	.byte	0x04
	.zero		1


	//   ....[10]....
        /*01a4*/ 	.word	0x00000700
        /*01a8*/ 	.word	0x000000ff
        /*01ac*/ 	.word	0x00000028
        /*01b0*/ 	.short	0x0100
        /*01b2*/ 	.byte	0x04
	.zero		1


	//   ....[11]....
        /*01b4*/ 	.word	0x00000710
        /*01b8*/ 	.word	0x000000ff
        /*01bc*/ 	.word	0x00000090
        /*01c0*/ 	.short	0x0100
        /*01c2*/ 	.byte	0x04
	.zero		1


	//   ....[12]....
        /*01c4*/ 	.word	0x00000720
        /*01c8*/ 	.word	0x000000ff
        /*01cc*/ 	.word	0x00000030
        /*01d0*/ 	.short	0x0100
        /*01d2*/ 	.byte	0x04
	.zero		1


	//   ....[13]....
        /*01d4*/ 	.word	0x00000730
        /*01d8*/ 	.word	0x000000ff
        /*01dc*/ 	.word	0x00000098
        /*01e0*/ 	.short	0x0100
        /*01e2*/ 	.byte	0x04
	.zero		1


	//   ....[14]....
        /*01e4*/ 	.word	0x00000740
        /*01e8*/ 	.word	0x000000ff
        /*01ec*/ 	.word	0x00000038
        /*01f0*/ 	.short	0x0100
        /*01f2*/ 	.byte	0x04
	.zero		1


	//   ....[15]....
        /*01f4*/ 	.word	0x00000750
        /*01f8*/ 	.word	0x000000ff
        /*01fc*/ 	.word	0x000000a0
        /*0200*/ 	.short	0x0100
        /*0202*/ 	.byte	0x04
	.zero		1


	//   ....[16]....
        /*0204*/ 	.word	0x00000760
        /*0208*/ 	.word	0x000000ff
        /*020c*/ 	.word	0x00000040
        /*0210*/ 	.short	0x0100
        /*0212*/ 	.byte	0x04
	.zero		1


	//   ....[17]....
        /*0214*/ 	.word	0x00000770
        /*0218*/ 	.word	0x000000ff
        /*021c*/ 	.word	0x000000a8
        /*0220*/ 	.short	0x0100
        /*0222*/ 	.byte	0x04
	.zero		1


	//   ....[18]....
        /*0224*/ 	.word	0x00000780
        /*0228*/ 	.word	0x000000ff
        /*022c*/ 	.word	0x00000048
        /*0230*/ 	.short	0x0100
        /*0232*/ 	.byte	0x04
	.zero		1


	//   ....[19]....
        /*0234*/ 	.word	0x00000790
        /*0238*/ 	.word	0x000000ff
        /*023c*/ 	.word	0x000000b0
        /*0240*/ 	.short	0x0100
        /*0242*/ 	.byte	0x04
	.zero		1


	//   ....[20]....
        /*0244*/ 	.word	0x000007a0
        /*0248*/ 	.word	0x000000ff
        /*024c*/ 	.word	0x00000050
        /*0250*/ 	.short	0x0100
        /*0252*/ 	.byte	0x04
	.zero		1


	//   ....[21]....
        /*0254*/ 	.word	0x000007b0
        /*0258*/ 	.word	0x000000ff
        /*025c*/ 	.word	0x000000b8
        /*0260*/ 	.short	0x0100
        /*0262*/ 	.byte	0x04
	.zero		1


	//   ....[22]....
        /*0264*/ 	.word	0x000007c0
        /*0268*/ 	.word	0x000000ff
        /*026c*/ 	.word	0x00000058
        /*0270*/ 	.short	0x0100
        /*0272*/ 	.byte	0x04
	.zero		1


	//   ....[23]....
        /*0274*/ 	.word	0x000007d0
        /*0278*/ 	.word	0x000000ff
        /*027c*/ 	.word	0x000000c0
        /*0280*/ 	.short	0x0100
        /*0282*/ 	.byte	0x04
	.zero		1


	//   ....[24]....
        /*0284*/ 	.word	0x000007e0
        /*0288*/ 	.word	0x000000ff
        /*028c*/ 	.word	0x00000060
        /*0290*/ 	.short	0x0100
        /*0292*/ 	.byte	0x04
	.zero		1


	//   ....[25]....
        /*0294*/ 	.word	0x000007f0
        /*0298*/ 	.word	0x000000ff
        /*029c*/ 	.word	0x000000c8
        /*02a0*/ 	.short	0x0100
        /*02a2*/ 	.byte	0x04
	.zero		1


	//   ....[26]....
        /*02a4*/ 	.word	0x00000920
        /*02a8*/ 	.word	0x000000ff
        /*02ac*/ 	.word	0x000000d0
        /*02b0*/ 	.short	0x0100
        /*02b2*/ 	.byte	0x04
	.zero		1


	//   ....[27]....
        /*02b4*/ 	.word	0x00000930
        /*02b8*/ 	.word	0x000000ff
        /*02bc*/ 	.word	0x000000e0
        /*02c0*/ 	.short	0x0100
        /*02c2*/ 	.byte	0x04
	.zero		1


	//   ....[28]....
        /*02c4*/ 	.word	0x00000940
        /*02c8*/ 	.word	0x000000ff
        /*02cc*/ 	.word	0x000000d8
        /*02d0*/ 	.short	0x0100
        /*02d2*/ 	.byte	0x04
	.zero		1


	//   ....[29]....
        /*02d4*/ 	.word	0x00000950
        /*02d8*/ 	.word	0x000000ff
        /*02dc*/ 	.word	0x000000e8
        /*02e0*/ 	.short	0x0100
        /*02e2*/ 	.byte	0x04
	.zero		1


	//   ....[30]....
        /*02e4*/ 	.word	0x00000a30
        /*02e8*/ 	.word	0x000000ff
        /*02ec*/ 	.word	0x000000f0
        /*02f0*/ 	.short	0x0100
        /*02f2*/ 	.byte	0x06
	.zero		1


	//   ....[31]....
        /*02f4*/ 	.word	0x00000a40
        /*02f8*/ 	.word	0x000000ff
        /*02fc*/ 	.word	0x000000f8
        /*0300*/ 	.short	0x0100
        /*0302*/ 	.byte	0x06
	.zero		1


	//   ....[32]....
        /*0304*/ 	.word	0x00000b70
        /*0308*/ 	.word	0x000000ff
        /*030c*/ 	.word	0x00000100
        /*0310*/ 	.short	0x0100
        /*0312*/ 	.byte	0x06
	.zero		1


	//   ....[33]....
        /*0314*/ 	.word	0x00000b80
        /*0318*/ 	.word	0x000000ff
        /*031c*/ 	.word	0x00000110
        /*0320*/ 	.short	0x0100
        /*0322*/ 	.byte	0x06
	.zero		1


	//   ....[34]....
        /*0324*/ 	.word	0x00000b90
        /*0328*/ 	.word	0x000000ff
        /*032c*/ 	.word	0x00000108
        /*0330*/ 	.short	0x0100
        /*0332*/ 	.byte	0x06
	.zero		1


	//   ....[35]....
        /*0334*/ 	.word	0x00000ba0
        /*0338*/ 	.word	0x000000ff
        /*033c*/ 	.word	0x00000118
        /*0340*/ 	.short	0x0100
        /*0342*/ 	.byte	0x06
	.zero		1


	//   ....[36]....
        /*0344*/ 	.word	0x00000cc0
        /*0348*/ 	.word	0x000000ff
        /*034c*/ 	.word	0x00000120
        /*0350*/ 	.short	0x0100
        /*0352*/ 	.byte	0x04
	.zero		1


	//   ....[37]....
        /*0354*/ 	.word	0x00000cd0
        /*0358*/ 	.word	0x000000ff
        /*035c*/ 	.word	0x00000140
        /*0360*/ 	.short	0x0100
        /*0362*/ 	.byte	0x04
	.zero		1


	//   ....[38]....
        /*0364*/ 	.word	0x00000ce0
        /*0368*/ 	.word	0x000000ff
        /*036c*/ 	.word	0x00000128
        /*0370*/ 	.short	0x0100
        /*0372*/ 	.byte	0x04
	.zero		1


	//   ....[39]....
        /*0374*/ 	.word	0x00000cf0
        /*0378*/ 	.word	0x000000ff
        /*037c*/ 	.word	0x00000148
        /*0380*/ 	.short	0x0100
        /*0382*/ 	.byte	0x04
	.zero		1


	//   ....[40]....
        /*0384*/ 	.word	0x00000d00
        /*0388*/ 	.word	0x000000ff
        /*038c*/ 	.word	0x00000130
        /*0390*/ 	.short	0x0100
        /*0392*/ 	.byte	0x04
	.zero		1


	//   ....[41]....
        /*0394*/ 	.word	0x00000d10
        /*0398*/ 	.word	0x000000ff
        /*039c*/ 	.word	0x00000150
        /*03a0*/ 	.short	0x0100
        /*03a2*/ 	.byte	0x04
	.zero		1


	//   ....[42]....
        /*03a4*/ 	.word	0x00000d20
        /*03a8*/ 	.word	0x000000ff
        /*03ac*/ 	.word	0x00000138
        /*03b0*/ 	.short	0x0100
        /*03b2*/ 	.byte	0x04
	.zero		1


	//   ....[43]....
        /*03b4*/ 	.word	0x00000d30
        /*03b8*/ 	.word	0x000000ff
        /*03bc*/ 	.word	0x00000158
        /*03c0*/ 	.short	0x0100
        /*03c2*/ 	.byte	0x04
	.zero		1


	//   ....[44]....
        /*03c4*/ 	.word	0x00000e20
        /*03c8*/ 	.word	0x000000ff
        /*03cc*/ 	.word	0x00000160
        /*03d0*/ 	.short	0x0100
        /*03d2*/ 	.byte	0x04
	.zero		1


	//   ....[45]....
        /*03d4*/ 	.word	0x00000e30
        /*03d8*/ 	.word	0x000000ff
        /*03dc*/ 	.word	0x00000170
        /*03e0*/ 	.short	0x0100
        /*03e2*/ 	.byte	0x04
	.zero		1


	//   ....[46]....
        /*03e4*/ 	.word	0x00000e40
        /*03e8*/ 	.word	0x000000ff
        /*03ec*/ 	.word	0x00000168
        /*03f0*/ 	.short	0x0100
        /*03f2*/ 	.byte	0x04
	.zero		1


	//   ....[47]....
        /*03f4*/ 	.word	0x00000e50
        /*03f8*/ 	.word	0x000000ff
        /*03fc*/ 	.word	0x00000178
        /*0400*/ 	.short	0x0100
        /*0402*/ 	.byte	0x04
	.zero		1


	//   ....[48]....
        /*0404*/ 	.word	0x00000f50
        /*0408*/ 	.word	0x000000ff
        /*040c*/ 	.word	0x00000180
        /*0410*/ 	.short	0x0100
        /*0412*/ 	.byte	0x06
	.zero		1


	//   ....[49]....
        /*0414*/ 	.word	0x00001b50
        /*0418*/ 	.word	0x00000000
        /*041c*/ 	.word	0x00000170
        /*0420*/ 	.short	0x010a
        /*0422*/ 	.byte	0xff
	.zero		1


	//   ....[50]....
        /*0424*/ 	.word	0x00001b80
        /*0428*/ 	.word	0x00000000
        /*042c*/ 	.word	0x00000160
        /*0430*/ 	.short	0x0101
        /*0432*/ 	.byte	0xff
	.zero		1


	//   ....[51]....
        /*0434*/ 	.word	0x00001c40
        /*0438*/ 	.word	0x000000ff
        /*043c*/ 	.word	0x00000068
        /*0440*/ 	.short	0x010a
        /*0442*/ 	.byte	0x04
	.zero		1


	//   ....[52]....
        /*0444*/ 	.word	0x00001d10
        /*0448*/ 	.word	0x000000ff
        /*044c*/ 	.word	0x00000068
        /*0450*/ 	.short	0x010a
        /*0452*/ 	.byte	0x21
	.zero		1


	//   ....[53]....
        /*0454*/ 	.word	0x00001ec0
        /*0458*/ 	.word	0x000000ff
        /*045c*/ 	.word	0x00000068
        /*0460*/ 	.short	0x010a
        /*0462*/ 	.byte	0x05
	.zero		1


	//   ....[54]....
        /*0464*/ 	.word	0x00001fd0
        /*0468*/ 	.word	0x000000ff
        /*046c*/ 	.word	0x000000f8
        /*0470*/ 	.short	0x0101
        /*0472*/ 	.byte	0x06
	.zero		1


	//   ....[55]....
        /*0474*/ 	.word	0x00001ff0
        /*0478*/ 	.word	0x000000ff
        /*047c*/ 	.word	0x00000068
        /*0480*/ 	.short	0x010a
        /*0482*/ 	.byte	0x04
	.zero		1


	//   ....[56]....
        /*0484*/ 	.word	0x00002070
        /*0488*/ 	.word	0x000000ff
        /*048c*/ 	.word	0x00000068
        /*0490*/ 	.short	0x010a
        /*0492*/ 	.byte	0x11
	.zero		1


	//   ....[57]....
        /*0494*/ 	.word	0x00002200
        /*0498*/ 	.word	0x000000ff
        /*049c*/ 	.word	0x00000068
        /*04a0*/ 	.short	0x010a
        /*04a2*/ 	.byte	0x05
	.zero		1


	//   ....[58]....
        /*04a4*/ 	.word	0x00002360
        /*04a8*/ 	.word	0x00000003
        /*04ac*/ 	.word	0x00000100
        /*04b0*/ 	.short	0x010a
        /*04b2*/ 	.byte	0xff
	.zero		1


	//   ....[59]....
        /*04b4*/ 	.word	0x000024b0
        /*04b8*/ 	.word	0x00000000
        /*04bc*/ 	.word	0x00000000
        /*04c0*/ 	.short	0x0101
        /*04c2*/ 	.byte	0xff
	.zero		1


	//   ....[60]....
        /*04c4*/ 	.word	0x00002a50
        /*04c8*/ 	.word	0x000000ff
        /*04cc*/ 	.word	0x00000000
        /*04d0*/ 	.short	0x010a
        /*04d2*/ 	.byte	0x04
	.zero		1


	//   ....[61]....
        /*04d4*/ 	.word	0x00002ae0
        /*04d8*/ 	.word	0x000000ff
        /*04dc*/ 	.word	0x00000000
        /*04e0*/ 	.short	0x010a
        /*04e2*/ 	.byte	0x05
	.zero		1


	//   ....[62]....
        /*04e4*/ 	.word	0x00002b70
        /*04e8*/ 	.word	0x000000ff
        /*04ec*/ 	.word	0x00000000
        /*04f0*/ 	.short	0x010a
        /*04f2*/ 	.byte	0x05
	.zero		1


	//   ....[63]....
        /*04f4*/ 	.word	0x00002c00
        /*04f8*/ 	.word	0x000000ff
        /*04fc*/ 	.word	0x00000000
        /*0500*/ 	.short	0x010a
        /*0502*/ 	.byte	0x05
	.zero		1


	//   ....[64]....
        /*0504*/ 	.word	0x00002c90
        /*0508*/ 	.word	0x000000ff
        /*050c*/ 	.word	0x00000000
        /*0510*/ 	.short	0x010a
        /*0512*/ 	.byte	0x05
	.zero		1


	//   ....[65]....
        /*0514*/ 	.word	0x00002d20
        /*0518*/ 	.word	0x000000ff
        /*051c*/ 	.word	0x00000000
        /*0520*/ 	.short	0x010a
        /*0522*/ 	.byte	0x05
	.zero		1


	//   ....[66]....
        /*0524*/ 	.word	0x00002db0
        /*0528*/ 	.word	0x000000ff
        /*052c*/ 	.word	0x00000000
        /*0530*/ 	.short	0x010a
        /*0532*/ 	.byte	0x05
	.zero		1


	//   ....[67]....
        /*0534*/ 	.word	0x00002e40
        /*0538*/ 	.word	0x000000ff
        /*053c*/ 	.word	0x00000000
        /*0540*/ 	.short	0x010a
        /*0542*/ 	.byte	0x05
	.zero		1


	//   ....[68]....
        /*0544*/ 	.word	0x00002ed0
        /*0548*/ 	.word	0x000000ff
        /*054c*/ 	.word	0x00000000
        /*0550*/ 	.short	0x010a
        /*0552*/ 	.byte	0x05
	.zero		1


	//   ....[69]....
        /*0554*/ 	.word	0x00002f60
        /*0558*/ 	.word	0x000000ff
        /*055c*/ 	.word	0x00000000
        /*0560*/ 	.short	0x010a
        /*0562*/ 	.byte	0x05
	.zero		1


	//   ....[70]....
        /*0564*/ 	.word	0x00002ff0
        /*0568*/ 	.word	0x000000ff
        /*056c*/ 	.word	0x00000000
        /*0570*/ 	.short	0x010a
        /*0572*/ 	.byte	0x05
	.zero		1


	//   ....[71]....
        /*0574*/ 	.word	0x00003080
        /*0578*/ 	.word	0x000000ff
        /*057c*/ 	.word	0x00000000
        /*0580*/ 	.short	0x010a
        /*0582*/ 	.byte	0x05
	.zero		1


	//   ....[72]....
        /*0584*/ 	.word	0x00003120
        /*0588*/ 	.word	0x00000000
        /*058c*/ 	.word	0x00000000
        /*0590*/ 	.short	0x010a
        /*0592*/ 	.byte	0xff
	.zero		1


	//   ....[73]....
        /*0594*/ 	.word	0x00003240
        /*0598*/ 	.word	0x00000002
        /*059c*/ 	.word	0x00000160
        /*05a0*/ 	.short	0x010a
        /*05a2*/ 	.byte	0xff
	.zero		1


	//   ....[74]....
        /*05a4*/ 	.word	0x000032b0
        /*05a8*/ 	.word	0x00000002
        /*05ac*/ 	.word	0x00000000
        /*05b0*/ 	.short	0x0101
        /*05b2*/ 	.byte	0xff
	.zero		1


	//   ....[75]....
        /*05b4*/ 	.word	0x000032d0
        /*05b8*/ 	.word	0x000000ff
        /*05bc*/ 	.word	0x00000110
        /*05c0*/ 	.short	0x010a
        /*05c2*/ 	.byte	0x04
	.zero		1


	//   ....[76]....
        /*05c4*/ 	.word	0x000033f0
        /*05c8*/ 	.word	0x00000002
        /*05cc*/ 	.word	0x00000100
        /*05d0*/ 	.short	0x010a
        /*05d2*/ 	.byte	0xff
	.zero		1


	//   ....[77]....
        /*05d4*/ 	.word	0x000034f0
        /*05d8*/ 	.word	0x00000002
        /*05dc*/ 	.word	0x00000000
        /*05e0*/ 	.short	0x0101
        /*05e2*/ 	.byte	0xff
	.zero		1


	//   ....[78]....
        /*05e4*/ 	.word	0x00003580
        /*05e8*/ 	.word	0x000000ff
        /*05ec*/ 	.word	0x00000110
        /*05f0*/ 	.short	0x0106
        /*05f2*/ 	.byte	0x04
	.zero		1


	//   ....[79]....
        /*05f4*/ 	.word	0x000035a0
        /*05f8*/ 	.word	0x000000ff
        /*05fc*/ 	.word	0x00000110
        /*0600*/ 	.short	0x010a
        /*0602*/ 	.byte	0x04
	.zero		1


	//   ....[80]....
        /*0604*/ 	.word	0x00003630
        /*0608*/ 	.word	0x000000ff
        /*060c*/ 	.word	0x00000110
        /*0610*/ 	.short	0x0106
        /*0612*/ 	.byte	0x07
	.zero		1


	//   ....[81]....
        /*0614*/ 	.word	0x00003670
        /*0618*/ 	.word	0x00000000
        /*061c*/ 	.word	0x00000110
        /*0620*/ 	.short	0x010a
        /*0622*/ 	.byte	0xff
	.zero		1


	//   ....[82]....
        /*0624*/ 	.word	0x000038b0
        /*0628*/ 	.word	0x000000ff
        /*062c*/ 	.word	0x00000008
        /*0630*/ 	.short	0x010a
        /*0632*/ 	.byte	0x05
	.zero		1


	//   ....[83]....
        /*0634*/ 	.word	0x000038d0
        /*0638*/ 	.word	0x000000ff
        /*063c*/ 	.word	0x00000008
        /*0640*/ 	.short	0x010a
        /*0642*/ 	.byte	0x05
	.zero		1


	//   ....[84]....
        /*0644*/ 	.word	0x00003a60
        /*0648*/ 	.word	0x000000ff
        /*064c*/ 	.word	0x00000008
        /*0650*/ 	.short	0x010a
        /*0652*/ 	.byte	0x05
	.zero		1


	//   ....[85]....
        /*0654*/ 	.word	0x00003a80
        /*0658*/ 	.word	0x000000ff
        /*065c*/ 	.word	0x00000008
        /*0660*/ 	.short	0x010a
        /*0662*/ 	.byte	0x05
	.zero		1


	//   ....[86]....
        /*0664*/ 	.word	0x00003b40
        /*0668*/ 	.word	0x000000ff
        /*066c*/ 	.word	0x00000000
        /*0670*/ 	.short	0x0101
        /*0672*/ 	.byte	0x04
	.zero		1


	//   ....[87]....
        /*0674*/ 	.word	0x00003e80
        /*0678*/ 	.word	0x00000000
        /*067c*/ 	.word	0x00000100
        /*0680*/ 	.short	0x010a
        /*0682*/ 	.byte	0xff
	.zero		1


	//   ....[88]....
        /*0684*/ 	.word	0x00003f40
        /*0688*/ 	.word	0x00000000
        /*068c*/ 	.word	0x00000000
        /*0690*/ 	.short	0x0101
        /*0692*/ 	.byte	0xff
	.zero		1


	//   ....[89]....
        /*0694*/ 	.word	0x00004000
        /*0698*/ 	.word	0x000000ff
        /*069c*/ 	.word	0x00000000
        /*06a0*/ 	.short	0x010a
        /*06a2*/ 	.byte	0x04
	.zero		1


	//   ....[90]....
        /*06a4*/ 	.word	0x00004010
        /*06a8*/ 	.word	0x000000ff
        /*06ac*/ 	.word	0x00000140
        /*06b0*/ 	.short	0x010a
        /*06b2*/ 	.byte	0x1f
	.zero		1


	//   ....[91]....
        /*06b4*/ 	.word	0x000040c0
        /*06b8*/ 	.word	0x000000ff
        /*06bc*/ 	.word	0x00000000
        /*06c0*/ 	.short	0x010a
        /*06c2*/ 	.byte	0x05
	.zero		1


	//   ....[92]....
        /*06c4*/ 	.word	0x000041f0
        /*06c8*/ 	.word	0x000000ff
        /*06cc*/ 	.word	0x00000000
        /*06d0*/ 	.short	0x010a
        /*06d2*/ 	.byte	0x04
	.zero		1


	//   ....[93]....
        /*06d4*/ 	.word	0x000044f0
        /*06d8*/ 	.word	0x000000ff
        /*06dc*/ 	.word	0x00000000
        /*06e0*/ 	.short	0x010a
        /*06e2*/ 	.byte	0x04
	.zero		1


	//   ....[94]....
        /*06e4*/ 	.word	0x00004580
        /*06e8*/ 	.word	0x000000ff
        /*06ec*/ 	.word	0x00000000
        /*06f0*/ 	.short	0x010a
        /*06f2*/ 	.byte	0x05
	.zero		1


	//   ....[95]....
        /*06f4*/ 	.word	0x00004610
        /*06f8*/ 	.word	0x000000ff
        /*06fc*/ 	.word	0x00000000
        /*0700*/ 	.short	0x010a
        /*0702*/ 	.byte	0x05
	.zero		1


	//   ....[96]....
        /*0704*/ 	.word	0x000046b0
        /*0708*/ 	.word	0x00000000
        /*070c*/ 	.word	0x00000000
        /*0710*/ 	.short	0x010a
        /*0712*/ 	.byte	0xff
	.zero		1


	//   ....[97]....
        /*0714*/ 	.word	0x000046f0
        /*0718*/ 	.word	0x00000000
        /*071c*/ 	.word	0x00000000
        /*0720*/ 	.short	0x010a
        /*0722*/ 	.byte	0xff
	.zero		1


	//   ....[98]....
        /*0724*/ 	.word	0x00004760
        /*0728*/ 	.word	0x000000ff
        /*072c*/ 	.word	0x00000000
        /*0730*/ 	.short	0x0101
        /*0732*/ 	.byte	0x04
	.zero		1


	//   ....[99]....
        /*0734*/ 	.word	0x000047a0
        /*0738*/ 	.word	0x000000ff
        /*073c*/ 	.word	0x00000180
        /*0740*/ 	.short	0x010a
        /*0742*/ 	.byte	0x1a
	.zero		1


	//   ....[100]....
        /*0744*/ 	.word	0x000047f0
        /*0748*/ 	.word	0x000000ff
        /*074c*/ 	.word	0x00000000
        /*0750*/ 	.short	0x0101
        /*0752*/ 	.byte	0x04
	.zero		1


	//   ....[101]....
        /*0754*/ 	.word	0x00004c70
        /*0758*/ 	.word	0x0000000c
        /*075c*/ 	.word	0x00000100
        /*0760*/ 	.short	0x010a
        /*0762*/ 	.byte	0xff
	.zero		1


	//   ....[102]....
        /*0764*/ 	.word	0x00004de0
        /*0768*/ 	.word	0x00000000
        /*076c*/ 	.word	0x00000000
        /*0770*/ 	.short	0x0101
        /*0772*/ 	.byte	0xff
	.zero		1


	//   ....[103]....
        /*0774*/ 	.word	0x00005270
        /*0778*/ 	.word	0x000000ff
        /*077c*/ 	.word	0x000000f8
        /*0780*/ 	.short	0x010a
        /*0782*/ 	.byte	0x15
	.zero		1


	//   ....[104]....
        /*0784*/ 	.word	0x000053f0
        /*0788*/ 	.word	0x000000ff
        /*078c*/ 	.word	0x000000e0
        /*0790*/ 	.short	0x010a
        /*0792*/ 	.byte	0x15
	.zero		1


	//   ....[105]....
        /*0794*/ 	.word	0x000055e0
        /*0798*/ 	.word	0x000000ff
        /*079c*/ 	.word	0x000000d0
        /*07a0*/ 	.short	0x010b
        /*07a2*/ 	.byte	0x15
	.zero		1


	//   ....[106]....
        /*07a4*/ 	.word	0x000055f0
        /*07a8*/ 	.word	0x000000ff
        /*07ac*/ 	.word	0x00000000
        /*07b0*/ 	.short	0x0101
        /*07b2*/ 	.byte	0x06
	.zero		1


	//   ....[107]....
        /*07b4*/ 	.word	0x00005600
        /*07b8*/ 	.word	0x000000ff
        /*07bc*/ 	.word	0x000000e8
        /*07c0*/ 	.short	0x010a
        /*07c2*/ 	.byte	0x15
	.zero		1


	//   ....[108]....
        /*07c4*/ 	.word	0x00005840
        /*07c8*/ 	.word	0x000000ff
        /*07cc*/ 	.word	0x000000d8
        /*07d0*/ 	.short	0x010b
        /*07d2*/ 	.byte	0x15
	.zero		1


	//   ....[109]....
        /*07d4*/ 	.word	0x00005850
        /*07d8*/ 	.word	0x000000ff
        /*07dc*/ 	.word	0x00000000
        /*07e0*/ 	.short	0x0101
        /*07e2*/ 	.byte	0x25
	.zero		1


	//   ....[110]....
        /*07e4*/ 	.word	0x00005890
        /*07e8*/ 	.word	0x000000ff
        /*07ec*/ 	.word	0x000000e0
        /*07f0*/ 	.short	0x010a
        /*07f2*/ 	.byte	0x15
	.zero		1


	//   ....[111]....
        /*07f4*/ 	.word	0x000058d0
        /*07f8*/ 	.word	0x00000000
        /*07fc*/ 	.word	0x000000e8
        /*0800*/ 	.short	0x010a
        /*0802*/ 	.byte	0xff
	.zero		1


	//   ....[112]....
        /*0804*/ 	.word	0x00005bf0
        /*0808*/ 	.word	0x00000003
        /*080c*/ 	.word	0x00000100
        /*0810*/ 	.short	0x010a
        /*0812*/ 	.byte	0xff
	.zero		1


	//   ....[113]....
        /*0814*/ 	.word	0x00005d70
        /*0818*/ 	.word	0x00000000
        /*081c*/ 	.word	0x00000000
        /*0820*/ 	.short	0x0101
        /*0822*/ 	.byte	0xff
	.zero		1


	//   ....[114]....
        /*0824*/ 	.word	0x00006810
        /*0828*/ 	.word	0x00000004
        /*082c*/ 	.word	0x000000d0
        /*0830*/ 	.short	0x010a
        /*0832*/ 	.byte	0xff
	.zero		1


	//   ....[115]....
        /*0834*/ 	.word	0x00006820
        /*0838*/ 	.word	0x00000052
        /*083c*/ 	.word	0x00000120
        /*0840*/ 	.short	0x010a
        /*0842*/ 	.byte	0xff
	.zero		1


	//   ....[116]....
        /*0844*/ 	.word	0x00006990
        /*0848*/ 	.word	0x00000004
        /*084c*/ 	.word	0x000000d0
        /*0850*/ 	.short	0x010a
        /*0852*/ 	.byte	0xff
	.zero		1


	//   ....[117]....
        /*0854*/ 	.word	0x00006ab0
        /*0858*/ 	.word	0x00000000
        /*085c*/ 	.word	0x00000000
        /*0860*/ 	.short	0x0101
        /*0862*/ 	.byte	0xff
	.zero		1


	//   ....[118]....
        /*0864*/ 	.word	0x00006b30
        /*0868*/ 	.word	0x00000052
        /*086c*/ 	.word	0x00000120
        /*0870*/ 	.short	0x010a
        /*0872*/ 	.byte	0xff
	.zero		1


	//   ....[119]....
        /*0874*/ 	.word	0x00007700
        /*0878*/ 	.word	0x00000003
        /*087c*/ 	.word	0x000000d0
        /*0880*/ 	.short	0x010a
        /*0882*/ 	.byte	0xff
	.zero		1


	//   ....[120]....
        /*0884*/ 	.word	0x000077b0
        /*0888*/ 	.word	0x00000003
        /*088c*/ 	.word	0x000000d0
        /*0890*/ 	.short	0x010a
        /*0892*/ 	.byte	0xff
	.zero		1


	//   ....[121]....
        /*0894*/ 	.word	0x000078d0
        /*0898*/ 	.word	0x00000000
        /*089c*/ 	.word	0x00000000
        /*08a0*/ 	.short	0x0101
        /*08a2*/ 	.byte	0xff
	.zero		1


	//   ....[122]....
        /*08a4*/ 	.word	0x00007b90
        /*08a8*/ 	.word	0x00000052
        /*08ac*/ 	.word	0x00000000
        /*08b0*/ 	.short	0x0101
        /*08b2*/ 	.byte	0xff
	.zero		1


	//   ....[123]....
        /*08b4*/ 	.word	0x00008600
        /*08b8*/ 	.word	0x00000000
        /*08bc*/ 	.word	0x00000170
        /*08c0*/ 	.short	0x010a
        /*08c2*/ 	.byte	0xff
	.zero		1


	//   ....[124]....
        /*08c4*/ 	.word	0x00008660
        /*08c8*/ 	.word	0x00000000
        /*08cc*/ 	.word	0x00000068
        /*08d0*/ 	.short	0x010a
        /*08d2*/ 	.byte	0xff
	.zero		1


	//   ....[125]....
        /*08d4*/ 	.word	0x000086c0
        /*08d8*/ 	.word	0x00000000
        /*08dc*/ 	.word	0x00000068
        /*08e0*/ 	.short	0x010a
        /*08e2*/ 	.byte	0xff
	.zero		1


	//   ....[126]....
        /*08e4*/ 	.word	0x00008710
        /*08e8*/ 	.word	0x00000003
        /*08ec*/ 	.word	0x00000100
        /*08f0*/ 	.short	0x010a
        /*08f2*/ 	.byte	0xff
	.zero		1


	//   ....[127]....
        /*08f4*/ 	.word	0x00008770
        /*08f8*/ 	.word	0x00000000
        /*08fc*/ 	.word	0x00000000
        /*0900*/ 	.short	0x010a
        /*0902*/ 	.byte	0xff
	.zero		1


	//   ....[128]....
        /*0904*/ 	.word	0x000087d0
        /*0908*/ 	.word	0x00000000
        /*090c*/ 	.word	0x00000000
        /*0910*/ 	.short	0x010a
        /*0912*/ 	.byte	0xff
	.zero		1


	//   ....[129]....
        /*0914*/ 	.word	0x00008830
        /*0918*/ 	.word	0x00000000
        /*091c*/ 	.word	0x00000000
        /*0920*/ 	.short	0x010a
        /*0922*/ 	.byte	0xff
	.zero		1


	//   ....[130]....
        /*0924*/ 	.word	0x00008890
        /*0928*/ 	.word	0x00000000
        /*092c*/ 	.word	0x00000000
        /*0930*/ 	.short	0x010a
        /*0932*/ 	.byte	0xff
	.zero		1


	//   ....[131]....
        /*0934*/ 	.word	0x000088f0
        /*0938*/ 	.word	0x00000000
        /*093c*/ 	.word	0x00000000
        /*0940*/ 	.short	0x010a
        /*0942*/ 	.byte	0xff
	.zero		1


	//   ....[132]....
        /*0944*/ 	.word	0x00008950
        /*0948*/ 	.word	0x00000000
        /*094c*/ 	.word	0x00000000
        /*0950*/ 	.short	0x010a
        /*0952*/ 	.byte	0xff
	.zero		1


	//   ....[133]....
        /*0954*/ 	.word	0x000089b0
        /*0958*/ 	.word	0x00000000
        /*095c*/ 	.word	0x00000000
        /*0960*/ 	.short	0x010a
        /*0962*/ 	.byte	0xff
	.zero		1


	//   ....[134]....
        /*0964*/ 	.word	0x00008a10
        /*0968*/ 	.word	0x00000000
        /*096c*/ 	.word	0x00000000
        /*0970*/ 	.short	0x010a
        /*0972*/ 	.byte	0xff
	.zero		1


	//   ....[135]....
        /*0974*/ 	.word	0x00008a70
        /*0978*/ 	.word	0x00000000
        /*097c*/ 	.word	0x00000000
        /*0980*/ 	.short	0x010a
        /*0982*/ 	.byte	0xff
	.zero		1


	//   ....[136]....
        /*0984*/ 	.word	0x00008ad0
        /*0988*/ 	.word	0x00000000
        /*098c*/ 	.word	0x00000000
        /*0990*/ 	.short	0x010a
        /*0992*/ 	.byte	0xff
	.zero		1


	//   ....[137]....
        /*0994*/ 	.word	0x00008b30
        /*0998*/ 	.word	0x00000000
        /*099c*/ 	.word	0x00000000
        /*09a0*/ 	.short	0x010a
        /*09a2*/ 	.byte	0xff
	.zero		1


	//   ....[138]....
        /*09a4*/ 	.word	0x00008b90
        /*09a8*/ 	.word	0x00000000
        /*09ac*/ 	.word	0x00000000
        /*09b0*/ 	.short	0x010a
        /*09b2*/ 	.byte	0xff
	.zero		1


	//   ....[139]....
        /*09b4*/ 	.word	0x00008be0
        /*09b8*/ 	.word	0x00000002
        /*09bc*/ 	.word	0x00000160
        /*09c0*/ 	.short	0x010a
        /*09c2*/ 	.byte	0xff
	.zero		1


	//   ....[140]....
        /*09c4*/ 	.word	0x00008c40
        /*09c8*/ 	.word	0x00000002
        /*09cc*/ 	.word	0x00000110
        /*09d0*/ 	.short	0x010a
        /*09d2*/ 	.byte	0xff
	.zero		1


	//   ....[141]....
        /*09d4*/ 	.word	0x00008c90
        /*09d8*/ 	.word	0x00000002
        /*09dc*/ 	.word	0x00000100
        /*09e0*/ 	.short	0x010a
        /*09e2*/ 	.byte	0xff
	.zero		1


	//   ....[142]....
        /*09e4*/ 	.word	0x00008cf0
        /*09e8*/ 	.word	0x00000000
        /*09ec*/ 	.word	0x00000110
        /*09f0*/ 	.short	0x010a
        /*09f2*/ 	.byte	0xff
	.zero		1


	//   ....[143]....
        /*09f4*/ 	.word	0x00008d50
        /*09f8*/ 	.word	0x00000005
        /*09fc*/ 	.word	0x00000008
        /*0a00*/ 	.short	0x010a
        /*0a02*/ 	.byte	0xff
	.zero		1


	//   ....[144]....
        /*0a04*/ 	.word	0x00008e30
        /*0a08*/ 	.word	0x00000000
        /*0a0c*/ 	.word	0x00000008
        /*0a10*/ 	.short	0x010a
        /*0a12*/ 	.byte	0xff
	.zero		1


	//   ....[145]....
        /*0a14*/ 	.word	0x00008e80
        /*0a18*/ 	.word	0x00000000
        /*0a1c*/ 	.word	0x00000100
        /*0a20*/ 	.short	0x010a
        /*0a22*/ 	.byte	0xff
	.zero		1


	//   ....[146]....
        /*0a24*/ 	.word	0x00008ee0
        /*0a28*/ 	.word	0x00000000
        /*0a2c*/ 	.word	0x00000140
        /*0a30*/ 	.short	0x010a
        /*0a32*/ 	.byte	0xff
	.zero		1


	//   ....[147]....
        /*0a34*/ 	.word	0x00008f40
        /*0a38*/ 	.word	0x00000000
        /*0a3c*/ 	.word	0x00000000
        /*0a40*/ 	.short	0x010a
        /*0a42*/ 	.byte	0xff
	.zero		1


	//   ....[148]....
        /*0a44*/ 	.word	0x00008fa0
        /*0a48*/ 	.word	0x00000000
        /*0a4c*/ 	.word	0x00000000
        /*0a50*/ 	.short	0x010a
        /*0a52*/ 	.byte	0xff
	.zero		1


	//   ....[149]....
        /*0a54*/ 	.word	0x00009000
        /*0a58*/ 	.word	0x00000000
        /*0a5c*/ 	.word	0x00000000
        /*0a60*/ 	.short	0x010a
        /*0a62*/ 	.byte	0xff
	.zero		1


	//   ....[150]....
        /*0a64*/ 	.word	0x00009060
        /*0a68*/ 	.word	0x00000000
        /*0a6c*/ 	.word	0x00000000
        /*0a70*/ 	.short	0x010a
        /*0a72*/ 	.byte	0xff
	.zero		1


	//   ....[151]....
        /*0a74*/ 	.word	0x000090c0
        /*0a78*/ 	.word	0x00000000
        /*0a7c*/ 	.word	0x00000180
        /*0a80*/ 	.short	0x010a
        /*0a82*/ 	.byte	0xff
	.zero		1


	//   ....[152]....
        /*0a84*/ 	.word	0x00009110
        /*0a88*/ 	.word	0x0000000c
        /*0a8c*/ 	.word	0x00000100
        /*0a90*/ 	.short	0x010a
        /*0a92*/ 	.byte	0xff
	.zero		1


	//   ....[153]....
        /*0a94*/ 	.word	0x00009170
        /*0a98*/ 	.word	0x00000000
        /*0a9c*/ 	.word	0x000000f8
        /*0aa0*/ 	.short	0x010a
        /*0aa2*/ 	.byte	0xff
	.zero		1


	//   ....[154]....
        /*0aa4*/ 	.word	0x000091d0
        /*0aa8*/ 	.word	0x00000000
        /*0aac*/ 	.word	0x000000e0
        /*0ab0*/ 	.short	0x010a
        /*0ab2*/ 	.byte	0xff
	.zero		1


	//   ....[155]....
        /*0ab4*/ 	.word	0x00009230
        /*0ab8*/ 	.word	0x00000000
        /*0abc*/ 	.word	0x000000e8
        /*0ac0*/ 	.short	0x010a
        /*0ac2*/ 	.byte	0xff
	.zero		1


	//   ....[156]....
        /*0ac4*/ 	.word	0x00009290
        /*0ac8*/ 	.word	0x00000000
        /*0acc*/ 	.word	0x000000e0
        /*0ad0*/ 	.short	0x010a
        /*0ad2*/ 	.byte	0xff
	.zero		1


	//   ....[157]....
        /*0ad4*/ 	.word	0x000092e0
        /*0ad8*/ 	.word	0x00000003
        /*0adc*/ 	.word	0x00000100
        /*0ae0*/ 	.short	0x010a
        /*0ae2*/ 	.byte	0xff
	.zero		1


	//   ....[158]....
        /*0ae4*/ 	.word	0x00009330
        /*0ae8*/ 	.word	0x00000004
        /*0aec*/ 	.word	0x000000d0
        /*0af0*/ 	.short	0x010a
        /*0af2*/ 	.byte	0xff
	.zero		1


	//   ....[159]....
        /*0af4*/ 	.word	0x00009380
        /*0af8*/ 	.word	0x00000052
        /*0afc*/ 	.word	0x00000120
        /*0b00*/ 	.short	0x010a
        /*0b02*/ 	.byte	0xff
	.zero		1


	//   ....[160]....
        /*0b04*/ 	.word	0x000093d0
        /*0b08*/ 	.word	0x00000003
        /*0b0c*/ 	.word	0x000000d0
        /*0b10*/ 	.short	0x010a
        /*0b12*/ 	.byte	0xff
	.zero		1


	//----- nvinfo : EIATTR_NUM_MBARRIERS
	.align		4
.L_47:
        /*0b14*/ 	.byte	0x03, 0x38
        /*0b16*/ 	.short	0x0031


	//----- nvinfo : EIATTR_EXIT_INSTR_OFFSETS
	.align		4
        /*0b18*/ 	.byte	0x04, 0x1c
        /*0b1a*/ 	.short	(.L_49 - .L_48)


	//   ....[0]....
.L_48:
        /*0b1c*/ 	.word	0x00003150


	//   ....[1]....
        /*0b20*/ 	.word	0x00003640


	//   ....[2]....
        /*0b24*/ 	.word	0x000036a0


	//   ....[3]....
        /*0b28*/ 	.word	0x00004a20


	//   ....[4]....
        /*0b2c*/ 	.word	0x00005900


	//   ....[5]....
        /*0b30*/ 	.word	0x00005940


	//   ....[6]....
        /*0b34*/ 	.word	0x000085f0


	//----- nvinfo : EIATTR_MAX_THREADS
	.align		4
.L_49:
        /*0b38*/ 	.byte	0x04, 0x05
        /*0b3a*/ 	.short	(.L_51 - .L_50)
.L_50:
        /*0b3c*/ 	.word	0x00000100
        /*0b40*/ 	.word	0x00000001
        /*0b44*/ 	.word	0x00000001


	//----- nvinfo : EIATTR_CRS_STACK_SIZE
	.align		4
.L_51:
        /*0b48*/ 	.byte	0x04, 0x1e
        /*0b4a*/ 	.short	(.L_53 - .L_52)
.L_52:
        /*0b4c*/ 	.word	0x00000000


	//----- nvinfo : EIATTR_CBANK_PARAM_SIZE
	.align		4
.L_53:
        /*0b50*/ 	.byte	0x03, 0x19
        /*0b52*/ 	.short	0x0800


	//----- nvinfo : EIATTR_PARAM_CBANK
	.align		4
        /*0b54*/ 	.byte	0x04, 0x0a
        /*0b56*/ 	.short	(.L_55 - .L_54)
	.align		4
.L_54:
        /*0b58*/ 	.word	index@(.nv.constant0._ZN7cutlass13device_kernelINS_4gemm6kernel13GemmUniversalIN4cute5tupleIJiiiiEEENS1_10collective13CollectiveMmaINS1_35MainloopSm100TmaUmmaWarpSpecializedILi13ELi2ELi4ENS5_IJNS4_1CILi2EEENSA_ILi4EEENSA_ILi1EEEEEEEENS5_IJNSA_ILi128EEESG_SG_EEEaNS5_IJlSD_lEEEaSI_NS4_8TiledMMAINS4_8MMA_AtomIJNS4_21SM100_MMA_S8_2x1SM_SSIaaiLi128ELi128ELNS4_4UMMA5MajorE0ELSN_0ELNSM_8SaturateE0EEEEEENS4_6LayoutINS5_IJSD_SD_SD_EEENS5_IJNSA_ILi0EEEST_ST_EEEEENS5_IJNS4_10UnderscoreESW_SW_EEEEENS4_28SM100_TMA_2SM_LOAD_MULTICASTENS4_14ComposedLayoutINS4_7SwizzleILi3ELi4ELi3EEENS4_18smem_ptr_flag_bitsILi8EEENSR_INS5_IJNSA_ILi8EEESG_EEENS5_IJSG_SD_EEEEEEEvNS4_8identityENS4_18SM100_TMA_2SM_LOADES19_vS1A_EENS_8epilogue10collective18CollectiveEpilogueINS1D_23Sm100TmaWarpSpecializedILi2ELi2ELi32ELb0ELb0EEEJNS5_IJNSA_ILi64EEESG_SG_EEENS5_IJNSR_IS1I_SD_EENSR_INS5_IJNSA_ILi32EEESB_EEENS5_IJSD_S1I_EEEEEEEEaSI_aSI_NS1D_6fusion15FusionCallbacksIS1H_NS1Q_17LinearCombinationIaiaiLNS_15FloatRoundStyleE2EEES1J_S1P_JEEENS4_5SM1004TMEM4LOAD26SM100_TMEM_LOAD_32dp32b32xENS4_13SM90_TMA_LOADENS10_INS11_ILi1ELi4ELi3EEES14_NSR_INS5_IJS15_S1L_EEENS5_IJS1L_SD_EEEEEEENS4_39AutoVectorizingCopyWithAssumedAlignmentILi128EEENS4_14SM90_TMA_STOREES25_S27_S27_EEEvvEEEEvNT_6ParamsE)
        /*0b5c*/ 	.short	0x0380
        /*0b5e*/ 	.short	0x0800


	//----- nvinfo : EIATTR_SW_WAR
	.align		4
.L_55:
        /*0b60*/ 	.byte	0x04, 0x36
        /*0b62*/ 	.short	(.L_57 - .L_56)
.L_56:
        /*0b64*/ 	.word	0x00000008
.L_57:


//--------------------- .nv.callgraph             --------------------------
	.section	.nv.callgraph,"",@"SHT_CUDA_CALLGRAPH"
	.align	4
	.sectionentsize	8
	.align		4
        /*0000*/ 	.word	0x00000000
	.align		4
        /*0004*/ 	.word	0xffffffff
	.align		4
        /*0008*/ 	.word	index@(_ZN7cutlass13device_kernelINS_4gemm6kernel13GemmUniversalIN4cute5tupleIJiiiiEEENS1_10collective13CollectiveMmaINS1_35MainloopSm100TmaUmmaWarpSpecializedILi13ELi2ELi4ENS5_IJNS4_1CILi2EEENSA_ILi4EEENSA_ILi1EEEEEEEENS5_IJNSA_ILi128EEESG_SG_EEEaNS5_IJlSD_lEEEaSI_NS4_8TiledMMAINS4_8MMA_AtomIJNS4_21SM100_MMA_S8_2x1SM_SSIaaiLi128ELi128ELNS4_4UMMA5MajorE0ELSN_0ELNSM_8SaturateE0EEEEEENS4_6LayoutINS5_IJSD_SD_SD_EEENS5_IJNSA_ILi0EEEST_ST_EEEEENS5_IJNS4_10UnderscoreESW_SW_EEEEENS4_28SM100_TMA_2SM_LOAD_MULTICASTENS4_14ComposedLayoutINS4_7SwizzleILi3ELi4ELi3EEENS4_18smem_ptr_flag_bitsILi8EEENSR_INS5_IJNSA_ILi8EEESG_EEENS5_IJSG_SD_EEEEEEEvNS4_8identityENS4_18SM100_TMA_2SM_LOADES19_vS1A_EENS_8epilogue10collective18CollectiveEpilogueINS1D_23Sm100TmaWarpSpecializedILi2ELi2ELi32ELb0ELb0EEEJNS5_IJNSA_ILi64EEESG_SG_EEENS5_IJNSR_IS1I_SD_EENSR_INS5_IJNSA_ILi32EEESB_EEENS5_IJSD_S1I_EEEEEEEEaSI_aSI_NS1D_6fusion15FusionCallbacksIS1H_NS1Q_17LinearCombinationIaiaiLNS_15FloatRoundStyleE2EEES1J_S1P_JEEENS4_5SM1004TMEM4LOAD26SM100_TMEM_LOAD_32dp32b32xENS4_13SM90_TMA_LOADENS10_INS11_ILi1ELi4ELi3EEES14_NSR_INS5_IJS15_S1L_EEENS5_IJS1L_SD_EEEEEEENS4_39AutoVectorizingCopyWithAssumedAlignmentILi128EEENS4_14SM90_TMA_STOREES25_S27_S27_EEEvvEEEEvNT_6ParamsE)
	.align		4
        /*000c*/ 	.word	index@(__assertfail)
	.align		4
        /*0010*/ 	.word	0x00000000
	.align		4
        /*0014*/ 	.word	0xfffffffe
	.align		4
        /*0018*/ 	.word	0x00000000
	.align		4
        /*001c*/ 	.word	0xfffffffd
	.align		4
        /*0020*/ 	.word	0x00000000
	.align		4
        /*0024*/ 	.word	0xfffffffc


//--------------------- .nv.constant4             --------------------------
	.section	.nv.constant4,"a",@progbits
	.align	8
	.align		8
.nv.constant4:
        /*0000*/ 	.dword	__assertfail
	.align		8
        /*0008*/ 	.dword	__unnamed_1
	.align		8
        /*0010*/ 	.dword	__unnamed_2
	.align		8
        /*0018*/ 	.dword	_ZN40_INTERNAL_efb7649a_4_k_cu_74ff6519_225864cuda3std3__45__cpo5beginE
	.align		8
        /*0020*/ 	.dword	_ZN40_INTERNAL_efb7649a_4_k_cu_74ff6519_225864cuda3std3__45__cpo3endE
	.align		8
        /*0028*/ 	.dword	_ZN40_INTERNAL_efb7649a_4_k_cu_74ff6519_225864cuda3std3__45__cpo6cbeginE
	.align		8
        /*0030*/ 	.dword	_ZN40_INTERNAL_efb7649a_4_k_cu_74ff6519_225864cuda3std3__45__cpo4cendE
	.align		8
        /*0038*/ 	.dword	_ZN40_INTERNAL_efb7649a_4_k_cu_74ff6519_225864cuda3std3__442_GLOBAL__N__efb7649a_4_k_cu_74ff6519_225866ignoreE
	.align		8
        /*0040*/ 	.dword	_ZN40_INTERNAL_efb7649a_4_k_cu_74ff6519_225864cuda3std3__419piecewise_constructE
	.align		8
        /*0048*/ 	.dword	_ZN40_INTERNAL_efb7649a_4_k_cu_74ff6519_225864cuda3std3__48in_placeE
	.align		8
        /*0050*/ 	.dword	_ZN40_INTERNAL_efb7649a_4_k_cu_74ff6519_225864cuda3std6ranges3__45__cpo4swapE
	.align		8
        /*0058*/ 	.dword	_ZN40_INTERNAL_efb7649a_4_k_cu_74ff6519_225864cuda3std6ranges3__45__cpo9iter_moveE
	.align		8
        /*0060*/ 	.dword	_ZN40_INTERNAL_efb7649a_4_k_cu_74ff6519_225864cute7productE
	.align		8
        /*0068*/ 	.dword	_ZN40_INTERNAL_efb7649a_4_k_cu_74ff6519_225864cute1_E
	.align		8
        /*0070*/ 	.dword	$str$25
	.align		8
        /*0078*/ 	.dword	$str$26
	.align		8
        /*0080*/ 	.dword	$str$27
	.align		8
        /*0088*/ 	.dword	$str$28


//--------------------- .text._ZN7cutlass13device_kernelINS_4gemm6kernel13GemmUniversalIN4cute5tupleIJiiiiEEENS1_10collective13CollectiveMmaINS1_35MainloopSm100TmaUmmaWarpSpecializedILi13ELi2ELi4ENS5_IJNS4_1CILi2EEENSA_ILi4EEENSA_ILi1EEEEEEEENS5_IJNSA_ILi128EEESG_SG_EEEaNS5_IJlSD_lEEEaSI_NS4_8TiledMMAINS4_8MMA_AtomIJNS4_21SM100_MMA_S8_2x1SM_SSIaaiLi128ELi128ELNS4_4UMMA5MajorE0ELSN_0ELNSM_8SaturateE0EEEEEENS4_6LayoutINS5_IJSD_SD_SD_EEENS5_IJNSA_ILi0EEEST_ST_EEEEENS5_IJNS4_10UnderscoreESW_SW_EEEEENS4_28SM100_TMA_2SM_LOAD_MULTICASTENS4_14ComposedLayoutINS4_7SwizzleILi3ELi4ELi3EEENS4_18smem_ptr_flag_bitsILi8EEENSR_INS5_IJNSA_ILi8EEESG_EEENS5_IJSG_SD_EEEEEEEvNS4_8identityENS4_18SM100_TMA_2SM_LOADES19_vS1A_EENS_8epilogue10collective18CollectiveEpilogueINS1D_23Sm100TmaWarpSpecializedILi2ELi2ELi32ELb0ELb0EEEJNS5_IJNSA_ILi64EEESG_SG_EEENS5_IJNSR_IS1I_SD_EENSR_INS5_IJNSA_ILi32EEESB_EEENS5_IJSD_S1I_EEEEEEEEaSI_aSI_NS1D_6fusion15FusionCallbacksIS1H_NS1Q_17LinearCombinationIaiaiLNS_15FloatRoundStyleE2EEES1J_S1P_JEEENS4_5SM1004TMEM4LOAD26SM100_TMEM_LOAD_32dp32b32xENS4_13SM90_TMA_LOADENS10_INS11_ILi1ELi4ELi3EEES14_NSR_INS5_IJS15_S1L_EEENS5_IJS1L_SD_EEEEEEENS4_39AutoVectorizingCopyWithAssumedAlignmentILi128EEENS4_14SM90_TMA_STOREES25_S27_S27_EEEvvEEEEvNT_6ParamsE --------------------------
	.section	.text._ZN7cutlass13device_kernelINS_4gemm6kernel13GemmUniversalIN4cute5tupleIJiiiiEEENS1_10collective13CollectiveMmaINS1_35MainloopSm100TmaUmmaWarpSpecializedILi13ELi2ELi4ENS5_IJNS4_1CILi2EEENSA_ILi4EEENSA_ILi1EEEEEEEENS5_IJNSA_ILi128EEESG_SG_EEEaNS5_IJlSD_lEEEaSI_NS4_8TiledMMAINS4_8MMA_AtomIJNS4_21SM100_MMA_S8_2x1SM_SSIaaiLi128ELi128ELNS4_4UMMA5MajorE0ELSN_0ELNSM_8SaturateE0EEEEEENS4_6LayoutINS5_IJSD_SD_SD_EEENS5_IJNSA_ILi0EEEST_ST_EEEEENS5_IJNS4_10UnderscoreESW_SW_EEEEENS4_28SM100_TMA_2SM_LOAD_MULTICASTENS4_14ComposedLayoutINS4_7SwizzleILi3ELi4ELi3EEENS4_18smem_ptr_flag_bitsILi8EEENSR_INS5_IJNSA_ILi8EEESG_EEENS5_IJSG_SD_EEEEEEEvNS4_8identityENS4_18SM100_TMA_2SM_LOADES19_vS1A_EENS_8epilogue10collective18CollectiveEpilogueINS1D_23Sm100TmaWarpSpecializedILi2ELi2ELi32ELb0ELb0EEEJNS5_IJNSA_ILi64EEESG_SG_EEENS5_IJNSR_IS1I_SD_EENSR_INS5_IJNSA_ILi32EEESB_EEENS5_IJSD_S1I_EEEEEEEEaSI_aSI_NS1D_6fusion15FusionCallbacksIS1H_NS1Q_17LinearCombinationIaiaiLNS_15FloatRoundStyleE2EEES1J_S1P_JEEENS4_5SM1004TMEM4LOAD26SM100_TMEM_LOAD_32dp32b32xENS4_13SM90_TMA_LOADENS10_INS11_ILi1ELi4ELi3EEES14_NSR_INS5_IJS15_S1L_EEENS5_IJS1L_SD_EEEEEEENS4_39AutoVectorizingCopyWithAssumedAlignmentILi128EEENS4_14SM90_TMA_STOREES25_S27_S27_EEEvvEEEEvNT_6ParamsE,"ax",@progbits
	.align	128
.text._ZN7cutlass13device_kernelINS_4gemm6kernel13GemmUniversalIN4cute5tupleIJiiiiEEENS1_10collective13CollectiveMmaINS1_35MainloopSm100TmaUmmaWarpSpecializedILi13ELi2ELi4ENS5_IJNS4_1CILi2EEENSA_ILi4EEENSA_ILi1EEEEEEEENS5_IJNSA_ILi128EEESG_SG_EEEaNS5_IJlSD_lEEEaSI_NS4_8TiledMMAINS4_8MMA_AtomIJNS4_21SM100_MMA_S8_2x1SM_SSIaaiLi128ELi128ELNS4_4UMMA5MajorE0ELSN_0ELNSM_8SaturateE0EEEEEENS4_6LayoutINS5_IJSD_SD_SD_EEENS5_IJNSA_ILi0EEEST_ST_EEEEENS5_IJNS4_10UnderscoreESW_SW_EEEEENS4_28SM100_TMA_2SM_LOAD_MULTICASTENS4_14ComposedLayoutINS4_7SwizzleILi3ELi4ELi3EEENS4_18smem_ptr_flag_bitsILi8EEENSR_INS5_IJNSA_ILi8EEESG_EEENS5_IJSG_SD_EEEEEEEvNS4_8identityENS4_18SM100_TMA_2SM_LOADES19_vS1A_EENS_8epilogue10collective18CollectiveEpilogueINS1D_23Sm100TmaWarpSpecializedILi2ELi2ELi32ELb0ELb0EEEJNS5_IJNSA_ILi64EEESG_SG_EEENS5_IJNSR_IS1I_SD_EENSR_INS5_IJNSA_ILi32EEESB_EEENS5_IJSD_S1I_EEEEEEEEaSI_aSI_NS1D_6fusion15FusionCallbacksIS1H_NS1Q_17LinearCombinationIaiaiLNS_15FloatRoundStyleE2EEES1J_S1P_JEEENS4_5SM1004TMEM4LOAD26SM100_TMEM_LOAD_32dp32b32xENS4_13SM90_TMA_LOADENS10_INS11_ILi1ELi4ELi3EEES14_NSR_INS5_IJS15_S1L_EEENS5_IJS1L_SD_EEEEEEENS4_39AutoVectorizingCopyWithAssumedAlignmentILi128EEENS4_14SM90_TMA_STOREES25_S27_S27_EEEvvEEEEvNT_6ParamsE:
        .type           _ZN7cutlass13device_kernelINS_4gemm6kernel13GemmUniversalIN4cute5tupleIJiiiiEEENS1_10collective13CollectiveMmaINS1_35MainloopSm100TmaUmmaWarpSpecializedILi13ELi2ELi4ENS5_IJNS4_1CILi2EEENSA_ILi4EEENSA_ILi1EEEEEEEENS5_IJNSA_ILi128EEESG_SG_EEEaNS5_IJlSD_lEEEaSI_NS4_8TiledMMAINS4_8MMA_AtomIJNS4_21SM100_MMA_S8_2x1SM_SSIaaiLi128ELi128ELNS4_4UMMA5MajorE0ELSN_0ELNSM_8SaturateE0EEEEEENS4_6LayoutINS5_IJSD_SD_SD_EEENS5_IJNSA_ILi0EEEST_ST_EEEEENS5_IJNS4_10UnderscoreESW_SW_EEEEENS4_28SM100_TMA_2SM_LOAD_MULTICASTENS4_14ComposedLayoutINS4_7SwizzleILi3ELi4ELi3EEENS4_18smem_ptr_flag_bitsILi8EEENSR_INS5_IJNSA_ILi8EEESG_EEENS5_IJSG_SD_EEEEEEEvNS4_8identityENS4_18SM100_TMA_2SM_LOADES19_vS1A_EENS_8epilogue10collective18CollectiveEpilogueINS1D_23Sm100TmaWarpSpecializedILi2ELi2ELi32ELb0ELb0EEEJNS5_IJNSA_ILi64EEESG_SG_EEENS5_IJNSR_IS1I_SD_EENSR_INS5_IJNSA_ILi32EEESB_EEENS5_IJSD_S1I_EEEEEEEEaSI_aSI_NS1D_6fusion15FusionCallbacksIS1H_NS1Q_17LinearCombinationIaiaiLNS_15FloatRoundStyleE2EEES1J_S1P_JEEENS4_5SM1004TMEM4LOAD26SM100_TMEM_LOAD_32dp32b32xENS4_13SM90_TMA_LOADENS10_INS11_ILi1ELi4ELi3EEES14_NSR_INS5_IJS15_S1L_EEENS5_IJS1L_SD_EEEEEEENS4_39AutoVectorizingCopyWithAssumedAlignmentILi128EEENS4_14SM90_TMA_STOREES25_S27_S27_EEEvvEEEEvNT_6ParamsE,@function
        .size           _ZN7cutlass13device_kernelINS_4gemm6kernel13GemmUniversalIN4cute5tupleIJiiiiEEENS1_10collective13CollectiveMmaINS1_35MainloopSm100TmaUmmaWarpSpecializedILi13ELi2ELi4ENS5_IJNS4_1CILi2EEENSA_ILi4EEENSA_ILi1EEEEEEEENS5_IJNSA_ILi128EEESG_SG_EEEaNS5_IJlSD_lEEEaSI_NS4_8TiledMMAINS4_8MMA_AtomIJNS4_21SM100_MMA_S8_2x1SM_SSIaaiLi128ELi128ELNS4_4UMMA5MajorE0ELSN_0ELNSM_8SaturateE0EEEEEENS4_6LayoutINS5_IJSD_SD_SD_EEENS5_IJNSA_ILi0EEEST_ST_EEEEENS5_IJNS4_10UnderscoreESW_SW_EEEEENS4_28SM100_TMA_2SM_LOAD_MULTICASTENS4_14ComposedLayoutINS4_7SwizzleILi3ELi4ELi3EEENS4_18smem_ptr_flag_bitsILi8EEENSR_INS5_IJNSA_ILi8EEESG_EEENS5_IJSG_SD_EEEEEEEvNS4_8identityENS4_18SM100_TMA_2SM_LOADES19_vS1A_EENS_8epilogue10collective18CollectiveEpilogueINS1D_23Sm100TmaWarpSpecializedILi2ELi2ELi32ELb0ELb0EEEJNS5_IJNSA_ILi64EEESG_SG_EEENS5_IJNSR_IS1I_SD_EENSR_INS5_IJNSA_ILi32EEESB_EEENS5_IJSD_S1I_EEEEEEEEaSI_aSI_NS1D_6fusion15FusionCallbacksIS1H_NS1Q_17LinearCombinationIaiaiLNS_15FloatRoundStyleE2EEES1J_S1P_JEEENS4_5SM1004TMEM4LOAD26SM100_TMEM_LOAD_32dp32b32xENS4_13SM90_TMA_LOADENS10_INS11_ILi1ELi4ELi3EEES14_NSR_INS5_IJS15_S1L_EEENS5_IJS1L_SD_EEEEEEENS4_39AutoVectorizingCopyWithAssumedAlignmentILi128EEENS4_14SM90_TMA_STOREES25_S27_S27_EEEvvEEEEvNT_6ParamsE,(.L_x_191 - _ZN7cutlass13device_kernelINS_4gemm6kernel13GemmUniversalIN4cute5tupleIJiiiiEEENS1_10collective13CollectiveMmaINS1_35MainloopSm100TmaUmmaWarpSpecializedILi13ELi2ELi4ENS5_IJNS4_1CILi2EEENSA_ILi4EEENSA_ILi1EEEEEEEENS5_IJNSA_ILi128EEESG_SG_EEEaNS5_IJlSD_lEEEaSI_NS4_8TiledMMAINS4_8MMA_AtomIJNS4_21SM100_MMA_S8_2x1SM_SSIaaiLi128ELi128ELNS4_4UMMA5MajorE0ELSN_0ELNSM_8SaturateE0EEEEEENS4_6LayoutINS5_IJSD_SD_SD_EEENS5_IJNSA_ILi0EEEST_ST_EEEEENS5_IJNS4_10UnderscoreESW_SW_EEEEENS4_28SM100_TMA_2SM_LOAD_MULTICASTENS4_14ComposedLayoutINS4_7SwizzleILi3ELi4ELi3EEENS4_18smem_ptr_flag_bitsILi8EEENSR_INS5_IJNSA_ILi8EEESG_EEENS5_IJSG_SD_EEEEEEEvNS4_8identityENS4_18SM100_TMA_2SM_LOADES19_vS1A_EENS_8epilogue10collective18CollectiveEpilogueINS1D_23Sm100TmaWarpSpecializedILi2ELi2ELi32ELb0ELb0EEEJNS5_IJNSA_ILi64EEESG_SG_EEENS5_IJNSR_IS1I_SD_EENSR_INS5_IJNSA_ILi32EEESB_EEENS5_IJSD_S1I_EEEEEEEEaSI_aSI_NS1D_6fusion15FusionCallbacksIS1H_NS1Q_17LinearCombinationIaiaiLNS_15FloatRoundStyleE2EEES1J_S1P_JEEENS4_5SM1004TMEM4LOAD26SM100_TMEM_LOAD_32dp32b32xENS4_13SM90_TMA_LOADENS10_INS11_ILi1ELi4ELi3EEES14_NSR_INS5_IJS15_S1L_EEENS5_IJS1L_SD_EEEEEEENS4_39AutoVectorizingCopyWithAssumedAlignmentILi128EEENS4_14SM90_TMA_STOREES25_S27_S27_EEEvvEEEEvNT_6ParamsE)
        .other          _ZN7cutlass13device_kernelINS_4gemm6kernel13GemmUniversalIN4cute5tupleIJiiiiEEENS1_10collective13CollectiveMmaINS1_35MainloopSm100TmaUmmaWarpSpecializedILi13ELi2ELi4ENS5_IJNS4_1CILi2EEENSA_ILi4EEENSA_ILi1EEEEEEEENS5_IJNSA_ILi128EEESG_SG_EEEaNS5_IJlSD_lEEEaSI_NS4_8TiledMMAINS4_8MMA_AtomIJNS4_21SM100_MMA_S8_2x1SM_SSIaaiLi128ELi128ELNS4_4UMMA5MajorE0ELSN_0ELNSM_8SaturateE0EEEEEENS4_6LayoutINS5_IJSD_SD_SD_EEENS5_IJNSA_ILi0EEEST_ST_EEEEENS5_IJNS4_10UnderscoreESW_SW_EEEEENS4_28SM100_TMA_2SM_LOAD_MULTICASTENS4_14ComposedLayoutINS4_7SwizzleILi3ELi4ELi3EEENS4_18smem_ptr_flag_bitsILi8EEENSR_INS5_IJNSA_ILi8EEESG_EEENS5_IJSG_SD_EEEEEEEvNS4_8identityENS4_18SM100_TMA_2SM_LOADES19_vS1A_EENS_8epilogue10collective18CollectiveEpilogueINS1D_23Sm100TmaWarpSpecializedILi2ELi2ELi32ELb0ELb0EEEJNS5_IJNSA_ILi64EEESG_SG_EEENS5_IJNSR_IS1I_SD_EENSR_INS5_IJNSA_ILi32EEESB_EEENS5_IJSD_S1I_EEEEEEEEaSI_aSI_NS1D_6fusion15FusionCallbacksIS1H_NS1Q_17LinearCombinationIaiaiLNS_15FloatRoundStyleE2EEES1J_S1P_JEEENS4_5SM1004TMEM4LOAD26SM100_TMEM_LOAD_32dp32b32xENS4_13SM90_TMA_LOADENS10_INS11_ILi1ELi4ELi3EEES14_NSR_INS5_IJS15_S1L_EEENS5_IJS1L_SD_EEEEEEENS4_39AutoVectorizingCopyWithAssumedAlignmentILi128EEENS4_14SM90_TMA_STOREES25_S27_S27_EEEvvEEEEvNT_6ParamsE,@"STO_CUDA_ENTRY STV_DEFAULT"
_ZN7cutlass13device_kernelINS_4gemm6kernel13GemmUniversalIN4cute5tupleIJiiiiEEENS1_10collective13CollectiveMmaINS1_35MainloopSm100TmaUmmaWarpSpecializedILi13ELi2ELi4ENS5_IJNS4_1CILi2EEENSA_ILi4EEENSA_ILi1EEEEEEEENS5_IJNSA_ILi128EEESG_SG_EEEaNS5_IJlSD_lEEEaSI_NS4_8TiledMMAINS4_8MMA_AtomIJNS4_21SM100_MMA_S8_2x1SM_SSIaaiLi128ELi128ELNS4_4UMMA5MajorE0ELSN_0ELNSM_8SaturateE0EEEEEENS4_6LayoutINS5_IJSD_SD_SD_EEENS5_IJNSA_ILi0EEEST_ST_EEEEENS5_IJNS4_10UnderscoreESW_SW_EEEEENS4_28SM100_TMA_2SM_LOAD_MULTICASTENS4_14ComposedLayoutINS4_7SwizzleILi3ELi4ELi3EEENS4_18smem_ptr_flag_bitsILi8EEENSR_INS5_IJNSA_ILi8EEESG_EEENS5_IJSG_SD_EEEEEEEvNS4_8identityENS4_18SM100_TMA_2SM_LOADES19_vS1A_EENS_8epilogue10collective18CollectiveEpilogueINS1D_23Sm100TmaWarpSpecializedILi2ELi2ELi32ELb0ELb0EEEJNS5_IJNSA_ILi64EEESG_SG_EEENS5_IJNSR_IS1I_SD_EENSR_INS5_IJNSA_ILi32EEESB_EEENS5_IJSD_S1I_EEEEEEEEaSI_aSI_NS1D_6fusion15FusionCallbacksIS1H_NS1Q_17LinearCombinationIaiaiLNS_15FloatRoundStyleE2EEES1J_S1P_JEEENS4_5SM1004TMEM4LOAD26SM100_TMEM_LOAD_32dp32b32xENS4_13SM90_TMA_LOADENS10_INS11_ILi1ELi4ELi3EEES14_NSR_INS5_IJS15_S1L_EEENS5_IJS1L_SD_EEEEEEENS4_39AutoVectorizingCopyWithAssumedAlignmentILi128EEENS4_14SM90_TMA_STOREES25_S27_S27_EEEvvEEEEvNT_6ParamsE:
[----:B------:R-:W1:Y:S01]  /*0000*/  LDC R1, c[0x0][0x37c] ;  /* 0x0000df00ff017b82 */ /* 0x000e620000000800 */
[----:B------:R-:W2:Y:S01]  /*0010*/  S2R R89, SR_TID.X ;  /* 0x0000000000597919 */ /* 0x000ea20000002100 */
[----:B------:R-:W3:Y:S06]  /*0020*/  LDCU.64 UR8, c[0x0][0x890] ;  /* 0x00011200ff0877ac */ /* 0x000eec0008000a00 */
[----:B------:R-:W4:Y:S01]  /*0030*/  S2UR UR46, SR_CgaCtaId ;  /* 0x00000000002e79c3 */ /* 0x000f220000008800 */
[----:B------:R-:W-:Y:S02]  /*0040*/  PRMT R80, RZ, 0x7610, R80 ;  /* 0x00007610ff507816 */ /* 0x000fe40000000050 */
[----:B------:R-:W-:-:S02]  /*0050*/  ELECT P0, URZ, PT ;  /* 0x0000000000ff782f */ /* 0x000fc40003800000 */
[----:B---3--:R-:W-:-:S04]  /*0060*/  ISETP.NE.U32.AND P1, PT, RZ, UR8, PT ;  /* 0x00000008ff007c0c */ /* 0x008fc8000bf25070 */
[----:B------:R-:W-:Y:S01]  /*0070*/  ISETP.NE.AND.EX P2, PT, RZ, UR9, PT, P1 ;  /* 0x00000009ff007c0c */ /* 0x000fe2000bf45310 */
[----:B----4-:R-:W-:Y:S02]  /*0080*/  ULOP3.LUT UR47, UR46, 0x1, URZ, 0xc0, !UPT ;  /* 0x000000012e2f7892 */ /* 0x010fe4000f8ec0ff */
[----:B------:R-:W-:Y:S01]  /*0090*/  ULOP3.LUT UR48, UR46, 0x1, URZ, 0x3c, !UPT ;  /* 0x000000012e307892 */ /* 0x000fe2000f8e3cff */
[----:B--2---:R-:W-:-:S05]  /*00a0*/  SHF.R.U32.HI R81, RZ, 0x5, R89 ;  /* 0x00000005ff517819 */ /* 0x004fca0000011659 */
[----:B------:R-:W2:Y:S02]  /*00b0*/  SHFL.IDX PT, R0, R81, RZ, 0x1f ;  /* 0x00001fff51007589 */ /* 0x000ea400000e0000 */
[----:B--2---:R-:W-:Y:S02]  /*00c0*/  R2UR UR23, R0 ;  /* 0x00000000001772ca */ /* 0x004fe400000e0000 */
[----:B-1----:R-:W-:Y:S05]  /*00d0*/  @P2 BRA `(.L_x_0) ;  /* 0x0000000000302947 */ /* 0x002fea0003800000 */
[----:B------:R-:W1:Y:S02]  /*00e0*/  LDCU.64 UR4, c[0x0][0x888] ;  /* 0x00011100ff0477ac */ /* 0x000e640008000a00 */
[----:B-1----:R-:W-:-:S04]  /*00f0*/  UISETP.NE.U32.AND UP0, UPT, UR4, URZ, UPT ;  /* 0x000000ff0400728c */ /* 0x002fc8000bf05070 */
[----:B------:R-:W-:-:S09]  /*0100*/  UISETP.NE.AND.EX UP0, UPT, UR5, URZ, UPT, UP0 ;  /* 0x000000ff0500728c */ /* 0x000fd2000bf05300 */
[----:B------:R-:W-:Y:S05]  /*0110*/  BRA.U !UP0, `(.L_x_1) ;  /* 0x0000000108147547 */ /* 0x000fea000b800000 */
[----:B------:R-:W1:Y:S01]  /*0120*/  LDC.64 R40, c[0x0][0x888] ;  /* 0x00022200ff287b82 */ /* 0x000e620000000a00 */
[----:B------:R-:W1:Y:S02]  /*0130*/  LDCU.64 UR4, c[0x0][0x358] ;  /* 0x00006b00ff0477ac */ /* 0x000e640008000a00 */
[----:B-1----:R1:W5:Y:S01]  /*0140*/  LDG.E R40, desc[UR4][R40.64] ;  /* 0x0000000428287981 */ /* 0x002362000c1e1900 */
[----:B------:R-:W-:Y:S01]  /*0150*/  HFMA2 R80, -RZ, RZ, 0, 5.9604644775390625e-08 ;  /* 0x00000001ff507431 */ /* 0x000fe200000001ff */
[----:B------:R-:W-:Y:S05]  /*0160*/  BRA `(.L_x_0) ;  /* 0x00000000000c7947 */ /* 0x000fea0003800000 */
.L_x_1:
[----:B------:R-:W1:Y:S01]  /*0170*/  LDCU UR4, c[0x0][0x880] ;  /* 0x00011000ff0477ac */ /* 0x000e620008000800 */
[----:B------:R-:W-:Y:S01]  /*0180*/  HFMA2 R80, -RZ, RZ, 0, 5.9604644775390625e-08 ;  /* 0x00000001ff507431 */ /* 0x000fe200000001ff */
[----:B-1----:R-:W-:-:S07]  /*0190*/  MOV R40, UR4 ;  /* 0x0000000400287c02 */ /* 0x002fce0008000f00 */
.L_x_0:
[----:B------:R-:W2:Y:S02]  /*01a0*/  LDCU.64 UR4, c[0x0][0x8b0] ;  /* 0x00011600ff0477ac */ /* 0x000ea40008000a00 */
[----:B--2---:R-:W-:-:S04]  /*01b0*/  UISETP.NE.U32.AND UP0, UPT, UR4, URZ, UPT ;  /* 0x000000ff0400728c */ /* 0x004fc8000bf05070 */
[----:B------:R-:W-:-:S09]  /*01c0*/  UISETP.NE.AND.EX UP0, UPT, UR5, URZ, UPT, UP0 ;  /* 0x000000ff0500728c */ /* 0x000fd2000bf05300 */
[----:B------:R-:W-:Y:S05]  /*01d0*/  BRA.U UP0, `(.L_x_2) ;  /* 0x0000000100287547 */ /* 0x000fea000b800000 */
[----:B------:R-:W2:Y:S02]  /*01e0*/  LDCU.64 UR4, c[0x0][0x8a8] ;  /* 0x00011500ff0477ac */ /* 0x000ea40008000a00 */
[----:B--2---:R-:W-:-:S04]  /*01f0*/  UISETP.NE.U32.AND UP0, UPT, UR4, URZ, UPT ;  /* 0x000000ff0400728c */ /* 0x004fc8000bf05070 */
[----:B------:R-:W-:-:S09]  /*0200*/  UISETP.NE.AND.EX UP0, UPT, UR5, URZ, UPT, UP0 ;  /* 0x000000ff0500728c */ /* 0x000fd2000bf05300 */
[----:B------:R-:W-:Y:S05]  /*0210*/  BRA.U !UP0, `(.L_x_3) ;  /* 0x0000000108107547 */ /* 0x000fea000b800000 */
[----:B------:R-:W2:Y:S01]  /*0220*/  LDC.64 R38, c[0x0][0x8a8] ;  /* 0x00022a00ff267b82 */ /* 0x000ea20000000a00 */
[----:B------:R-:W2:Y:S02]  /*0230*/  LDCU.64 UR4, c[0x0][0x358] ;  /* 0x00006b00ff0477ac */ /* 0x000ea40008000a00 */
[----:B--2---:R2:W5:Y:S01]  /*0240*/  LDG.E R38, desc[UR4][R38.64] ;  /* 0x0000000426267981 */ /* 0x004562000c1e1900 */
[----:B------:R-:W-:Y:S05]  /*0250*/  BRA `(.L_x_2) ;  /* 0x0000000000087947 */ /* 0x000fea0003800000 */
.L_x_3:
[----:B------:R-:W2:Y:S02]  /*0260*/  LDCU UR4, c[0x0][0x8a0] ;  /* 0x00011400ff0477ac */ /* 0x000ea40008000800 */
[----:B--2---:R-:W-:Y:S02]  /*0270*/  MOV R38, UR4 ;  /* 0x0000000400267c02 */ /* 0x004fe40008000f00 */
.L_x_2:
[----:B------:R-:W-:Y:S01]  /*0280*/  IMAD.U32 R0, RZ, RZ, UR23 ;  /* 0x00000017ff007e24 */ /* 0x000fe2000f8e00ff */
[----:B------:R-:W-:Y:S04]  /*0290*/  BSSY.RECONVERGENT B0, `(.L_x_4) ;  /* 0x000000c000007945 */ /* 0x000fe80003800200 */
[C---:B------:R-:W-:Y:S02]  /*02a0*/  ISETP.NE.OR P3, PT, R0.reuse, 0x1, !P0 ;  /* 0x000000010000780c */ /* 0x040fe40004765670 */
[----:B------:R-:W-:-:S11]  /*02b0*/  ISETP.NE.OR P2, PT, R0, 0x3, !P0 ;  /* 0x000000030000780c */ /* 0x000fd60004745670 */
[----:B------:R-:W-:Y:S05]  /*02c0*/  @P3 BRA `(.L_x_5) ;  /* 0x0000000000203947 */ /* 0x000fea0003800000 */
[----:B------:R-:W3:Y:S02]  /*02d0*/  LDCU.64 UR4, c[0x0][0x348] ;  /* 0x00006900ff0477ac */ /* 0x000ee40008000a00 */
[----:B---3--:R-:W-:Y:S02]  /*02e0*/  UIADD3 UR6, UP1, UPT, UR4, 0x80, URZ ;  /* 0x0000008004067890 */ /* 0x008fe4000ff3e0ff */
[----:B------:R-:W-:Y:S02]  /*02f0*/  UIADD3 UR4, UP0, UPT, UR4, 0x180, URZ ;  /* 0x0000018004047890 */ /* 0x000fe4000ff1e0ff */
[----:B------:R-:W-:Y:S02]  /*0300*/  UIADD3.X UR7, UPT, UPT, URZ, UR5, URZ, UP1, !UPT ;  /* 0x00000005ff077290 */ /* 0x000fe40008ffe4ff */
[----:B------:R-:W-:-:S07]  /*0310*/  UIADD3.X UR5, UPT, UPT, URZ, UR5, URZ, UP0, !UPT ;  /* 0x00000005ff057290 */ /* 0x000fce00087fe4ff */
[----:B------:R3:W-:Y:S02]  /*0320*/  UTMACCTL.PF [UR6] ;  /* 0x00000000060079b9 */ /* 0x0007e40008040000 */
[----:B------:R3:W-:Y:S02]  /*0330*/  UTMACCTL.PF [UR4] ;  /* 0x00000000040079b9 */ /* 0x0007e40008040000 */
[----:B---3--:R-:W-:Y:S01]  /*0340*/  NOP ;  /* 0x0000000000007918 */ /* 0x008fe20000000000 */
.L_x_5:
[----:B------:R-:W-:Y:S05]  /*0350*/  BSYNC.RECONVERGENT B0 ;  /* 0x0000000000007941 */ /* 0x000fea0003800200 */
.L_x_4:
[----:B------:R-:W-:Y:S04]  /*0360*/  BSSY.RECONVERGENT B0, `(.L_x_6) ;  /* 0x000000a000007945 */ /* 0x000fe80003800200 */
        /* <DEDUP_REMOVED lines=9> */
.L_x_7:
[----:B------:R-:W-:Y:S05]  /*0400*/  BSYNC.RECONVERGENT B0 ;  /* 0x0000000000007941 */ /* 0x000fea0003800200 */
.L_x_6:
[----:B------:R-:W3:Y:S01]  /*0410*/  LDCU.64 UR4, c[0x0][0x888] ;  /* 0x00011100ff0477ac */ /* 0x000ee20008000a00 */
[----:B------:R-:W-:Y:S01]  /*0420*/  ISETP.NE.AND.EX P1, PT, RZ, UR9, PT, P1 ;  /* 0x00000009ff007c0c */ /* 0x000fe2000bf25310 */
[----:B------:R-:W-:Y:S01]  /*0430*/  UPLOP3.LUT UP4, UPT, UPT, UPT, UPT, 0x80, 0x8 ;  /* 0x000000000008789c */ /* 0x000fe20003f8f070 */
[----:B---3--:R-:W-:-:S04]  /*0440*/  ISETP.NE.U32.AND P2, PT, RZ, UR4, PT ;  /* 0x00000004ff007c0c */ /* 0x008fc8000bf45070 */
[----:B------:R-:W-:-:S13]  /*0450*/  ISETP.NE.AND.EX P2, PT, RZ, UR5, PT, P2 ;  /* 0x00000005ff007c0c */ /* 0x000fda000bf45320 */
[----:B------:R-:W-:Y:S05]  /*0460*/  @P2 BRA P1, `(.L_x_8) ;  /* 0x0000000000282947 */ /* 0x000fea0000800000 */
[----:B-----5:R-:W-:Y:S01]  /*0470*/  R2UR UR6, R40 ;  /* 0x00000000280672ca */ /* 0x020fe200000e0000 */
[----:B------:R-:W-:Y:S02]  /*0480*/  UISETP.NE.U32.AND UP0, UPT, UR8, URZ, UPT ;  /* 0x000000ff0800728c */ /* 0x000fe4000bf05070 */
[----:B------:R-:W-:Y:S02]  /*0490*/  UISETP.NE.U32.AND UP1, UPT, UR4, URZ, UPT ;  /* 0x000000ff0400728c */ /* 0x000fe4000bf25070 */
[----:B------:R-:W-:Y:S02]  /*04a0*/  UISETP.NE.AND.EX UP2, UPT, UR9, URZ, UPT, UP0 ;  /* 0x000000ff0900728c */ /* 0x000fe4000bf45300 */
[----:B------:R-:W-:-:S04]  /*04b0*/  UISETP.NE.AND.EX UP0, UPT, UR5, URZ, UPT, UP1 ;  /* 0x000000ff0500728c */ /* 0x000fc8000bf05310 */
[----:B------:R-:W-:Y:S02]  /*04c0*/  USEL UR4, URZ, 0xffffffff, UP0 ;  /* 0xffffffffff047887 */ /* 0x000fe40008000000 */
[----:B------:R-:W-:-:S04]  /*04d0*/  UISETP.NE.AND UP1, UPT, UR6, URZ, UPT ;  /* 0x000000ff0600728c */ /* 0x000fc8000bf25270 */
[----:B------:R-:W-:-:S04]  /*04e0*/  @!UP2 USEL UR4, URZ, 0xffffffff, UP1 ;  /* 0xffffffffff04a887 */ /* 0x000fc80008800000 */
[----:B------:R-:W-:-:S04]  /*04f0*/  ULOP3.LUT UR4, UR4, 0x1, URZ, 0xc0, !UPT ;  /* 0x0000000104047892 */ /* 0x000fc8000f8ec0ff */
[----:B------:R-:W-:-:S11]  /*0500*/  UISETP.NE.U32.AND UP4, UPT, UR4, 0x1, UPT ;  /* 0x000000010400788c */ /* 0x000fd6000bf85070 */
.L_x_8:
[----:B------:R-:W3:Y:S01]  /*0510*/  SHFL.IDX PT, R0, R81, RZ, 0x1f ;  /* 0x00001fff51007589 */ /* 0x000ee200000e0000 */
[----:B------:R-:W-:-:S04]  /*0520*/  UISETP.NE.AND UP0, UPT, UR23, 0x2, UPT ;  /* 0x000000021700788c */ /* 0x000fc8000bf05270 */
[----:B------:R-:W-:Y:S02]  /*0530*/  UISETP.EQ.AND UP1, UPT, UR47, URZ, !UP0 ;  /* 0x000000ff2f00728c */ /* 0x000fe4000c722270 */
[----:B------:R-:W-:-:S04]  /*0540*/  USEL UR41, URZ, 0x1, UP0 ;  /* 0x00000001ff297887 */ /* 0x000fc80008000000 */
[----:B------:R-:W-:Y:S02]  /*0550*/  PLOP3.LUT P3, PT, P0, PT, UP1, 0x80, 0x8 ;  /* 0x000000000008781c */ /* 0x000fe4000076f018 */
[----:B---3--:R-:W-:-:S13]  /*0560*/  ISETP.NE.AND P1, PT, R0, RZ, PT ;  /* 0x000000ff0000720c */ /* 0x008fda0003f25270 */
[----:B------:R-:W-:Y:S05]  /*0570*/  @P1 BRA `(.L_x_9) ;  /* 0x0000000000a81947 */ /* 0x000fea0003800000 */
[----:B------:R-:W-:Y:S01]  /*0580*/  ELECT P1, URZ, PT ;  /* 0x0000000000ff782f */ /* 0x000fe20003820000 */
[----:B------:R-:W-:-:S12]  /*0590*/  BSSY.RECONVERGENT B0, `(.L_x_9) ;  /* 0x0000028000007945 */ /* 0x000fd80003800200 */
[----:B------:R-:W-:Y:S05]  /*05a0*/  @!P1 BRA `(.L_x_10) ;  /* 0x0000000000989947 */ /* 0x000fea0003800000 */
[----:B------:R-:W-:Y:S01]  /*05b0*/  UMOV UR4, 0x400 ;  /* 0x0000040000047882 */ /* 0x000fe20000000000 */
[----:B------:R-:W-:Y:S01]  /*05c0*/  UMOV UR8, 0x1 ;  /* 0x0000000100087882 */ /* 0x000fe20000000000 */
[----:B------:R-:W-:Y:S01]  /*05d0*/  UMOV UR6, 0x4 ;  /* 0x0000000400067882 */ /* 0x000fe20000000000 */
[----:B------:R-:W-:Y:S02]  /*05e0*/  ULEA UR4, UR46, UR4, 0x18 ;  /* 0x000000042e047291 */ /* 0x000fe4000f8ec0ff */
[----:B------:R-:W-:-:S04]  /*05f0*/  UIADD3 UR8, UPT, UPT, -UR8, 0x100000, URZ ;  /* 0x0010000008087890 */ /* 0x000fc8000fffe1ff */
[----:B------:R-:W-:Y:S02]  /*0600*/  USHF.L.U32 UR9, UR8, 0xb, URZ ;  /* 0x0000000b08097899 */ /* 0x000fe400080006ff */
[----:B------:R-:W-:Y:S02]  /*0610*/  USHF.L.U32 UR8, UR8, 0x1, URZ ;  /* 0x0000000108087899 */ /* 0x000fe400080006ff */
[----:B------:R-:W-:-:S04]  /*0620*/  UIADD3 UR6, UPT, UPT, -UR6, 0x100000, URZ ;  /* 0x0010000006067890 */ /* 0x000fc8000fffe1ff */
[----:B------:R-:W-:Y:S02]  /*0630*/  USHF.L.U32 UR7, UR6, 0xb, URZ ;  /* 0x0000000b06077899 */ /* 0x000fe400080006ff */
[----:B------:R-:W-:Y:S01]  /*0640*/  USHF.L.U32 UR6, UR6, 0x1, URZ ;  /* 0x0000000106067899 */ /* 0x000fe200080006ff */
[----:B------:R-:W3:Y:S03]  /*0650*/  FENCE.VIEW.ASYNC.S ;  /* 0x00000000000073c6 */ /* 0x000ee60000000000 */
[----:B---3--:R3:W4:Y:S08]  /*0660*/  SYNCS.EXCH.64 URZ, [UR4], UR8 ;  /* 0x0000000804ff75b2 */ /* 0x0087300008000100 */
[----:B------:R3:W1:Y:S01]  /*0670*/  SYNCS.EXCH.64 URZ, [UR4+0x68], UR6 ;  /* 0x0000680604ff75b2 */ /* 0x0006620008000100 */
        /* <DEDUP_REMOVED lines=23> */
[----:B------:R3:W1:Y:S02]  /*07f0*/  SYNCS.EXCH.64 URZ, [UR4+0xc8], UR6 ;  /* 0x0000c80604ff75b2 */ /* 0x0006640008000100 */
[----:B---34-:R-:W-:Y:S01]  /*0800*/  NOP ;  /* 0x0000000000007918 */ /* 0x018fe20000000000 */
.L_x_10:
[----:B------:R-:W-:Y:S05]  /*0810*/  BSYNC.RECONVERGENT B0 ;  /* 0x0000000000007941 */ /* 0x000fea0003800200 */
.L_x_9:
[----:B------:R-:W3:Y:S01]  /*0820*/  SHFL.IDX PT, R0, R81, RZ, 0x1f ;  /* 0x00001fff51007589 */ /* 0x000ee200000e0000 */
[----:B------:R-:W-:Y:S01]  /*0830*/  NOP ;  /* 0x0000000000007918 */ /* 0x000fe20000000000 */
[----:B---3--:R-:W-:-:S13]  /*0840*/  ISETP.NE.AND P1, PT, R0, 0x1, PT ;  /* 0x000000010000780c */ /* 0x008fda0003f25270 */
[----:B------:R-:W-:Y:S05]  /*0850*/  @P1 BRA `(.L_x_11) ;  /* 0x0000000000441947 */ /* 0x000fea0003800000 */
        /* <DEDUP_REMOVED lines=10> */
[----:B------:R-:W-:Y:S01]  /*0900*/  ELECT P1, URZ, PT ;  /* 0x0000000000ff782f */ /* 0x000fe20003820000 */
[----:B------:R-:W3:Y:S02]  /*0910*/  FENCE.VIEW.ASYNC.S ;  /* 0x00000000000073c6 */ /* 0x000ee40000000000 */
[----:B---3--:R3:W4:Y:S08]  /*0920*/  SYNCS.EXCH.64 URZ, [UR4+0xd0], UR8 ;  /* 0x0000d00804ff75b2 */ /* 0x0087300008000100 */
[----:B------:R3:W1:Y:S01]  /*0930*/  SYNCS.EXCH.64 URZ, [UR4+0xe0], UR6 ;  /* 0x0000e00604ff75b2 */ /* 0x0006620008000100 */
[----:B------:R3:W1:Y:S01]  /*0940*/  SYNCS.EXCH.64 URZ, [UR4+0xd8], UR8 ;  /* 0x0000d80804ff75b2 */ /* 0x0006620008000100 */
[----:B------:R3:W1:Y:S01]  /*0950*/  SYNCS.EXCH.64 URZ, [UR4+0xe8], UR6 ;  /* 0x0000e80604ff75b2 */ /* 0x0006620008000100 */
[----:B------:R-:W-:Y:S01]  /*0960*/  NOP ;  /* 0x0000000000007918 */ /* 0x000fe20000000000 */
.L_x_11:
[----:B------:R-:W2:Y:S01]  /*0970*/  SHFL.IDX PT, R0, R81, RZ, 0x1f ;  /* 0x00001fff51007589 */ /* 0x000ea200000e0000 */
[----:B------:R-:W-:Y:S01]  /*0980*/  NOP ;  /* 0x0000000000007918 */ /* 0x000fe20000000000 */
[----:B--2---:R-:W-:-:S13]  /*0990*/  ISETP.NE.AND P1, PT, R0, 0x3, PT ;  /* 0x000000030000780c */ /* 0x004fda0003f25270 */
[----:B------:R-:W-:Y:S05]  /*09a0*/  @P1 BRA `(.L_x_12) ;  /* 0x00000000002c1947 */ /* 0x000fea0003800000 */
[----:B---3--:R-:W-:Y:S01]  /*09b0*/  UMOV UR6, 0x400 ;  /* 0x0000040000067882 */ /* 0x008fe20000000000 */
[----:B------:R-:W-:Y:S01]  /*09c0*/  UMOV UR4, 0x20 ;  /* 0x0000002000047882 */ /* 0x000fe20000000000 */
[----:B------:R-:W-:Y:S02]  /*09d0*/  ULEA UR6, UR46, UR6, 0x18 ;  /* 0x000000062e067291 */ /* 0x000fe4000f8ec0ff */
[----:B------:R-:W-:-:S04]  /*09e0*/  UIADD3 UR4, UPT, UPT, -UR4, 0x100000, URZ ;  /* 0x0010000004047890 */ /* 0x000fc8000fffe1ff */
[----:B------:R-:W-:Y:S02]  /*09f0*/  USHF.L.U32 UR5, UR4, 0xb, URZ ;  /* 0x0000000b04057899 */ /* 0x000fe400080006ff */
[----:B------:R-:W-:Y:S01]  /*0a00*/  USHF.L.U32 UR4, UR4, 0x1, URZ ;  /* 0x0000000104047899 */ /* 0x000fe200080006ff */
[----:B------:R-:W-:Y:S01]  /*0a10*/  ELECT P1, URZ, PT ;  /* 0x0000000000ff782f */ /* 0x000fe20003820000 */
[----:B------:R-:W2:Y:S10]  /*0a20*/  FENCE.VIEW.ASYNC.S ;  /* 0x00000000000073c6 */ /* 0x000eb40000000000 */
[----:B--2---:R2:W3:Y:S01]  /*0a30*/  SYNCS.EXCH.64 URZ, [UR6+0xf0], UR4 ;  /* 0x0000f00406ff75b2 */ /* 0x0044e20008000100 */
[----:B------:R2:W1:Y:S01]  /*0a40*/  SYNCS.EXCH.64 URZ, [UR6+0xf8], UR4 ;  /* 0x0000f80406ff75b2 */ /* 0x0004620008000100 */
[----:B------:R-:W-:Y:S01]  /*0a50*/  NOP ;  /* 0x0000000000007918 */ /* 0x000fe20000000000 */
.L_x_12:
[----:B------:R-:W4:Y:S01]  /*0a60*/  SHFL.IDX PT, R0, R81, RZ, 0x1f ;  /* 0x00001fff51007589 */ /* 0x000f2200000e0000 */
[----:B------:R-:W-:Y:S01]  /*0a70*/  NOP ;  /* 0x0000000000007918 */ /* 0x000fe20000000000 */
[----:B----4-:R-:W-:-:S13]  /*0a80*/  ISETP.NE.AND P1, PT, R0, 0x4, PT ;  /* 0x000000040000780c */ /* 0x010fda0003f25270 */
[----:B------:R-:W-:Y:S05]  /*0a90*/  @P1 BRA `(.L_x_13) ;  /* 0x0000000000481947 */ /* 0x000fea0003800000 */
[----:B--23--:R-:W-:Y:S01]  /*0aa0*/  UMOV UR4, 0x720 ;  /* 0x0000072000047882 */ /* 0x00cfe20000000000 */
[----:B------:R-:W-:Y:S01]  /*0ab0*/  UMOV UR6, 0x400 ;  /* 0x0000040000067882 */ /* 0x000fe20000000000 */
[----:B------:R-:W-:Y:S01]  /*0ac0*/  USEL UR4, UR4, 0x620, UP4 ;  /* 0x0000062004047887 */ /* 0x000fe2000a000000 */
        /* <DEDUP_REMOVED lines=9> */
[----:B------:R-:W2:Y:S02]  /*0b60*/  FENCE.VIEW.ASYNC.S ;  /* 0x00000000000073c6 */ /* 0x000ea40000000000 */
[----:B--2---:R4:W2:Y:S08]  /*0b70*/  SYNCS.EXCH.64 URZ, [UR6+0x100], UR8 ;  /* 0x0001000806ff75b2 */ /* 0x0048b00008000100 */
[----:B------:R4:W3:Y:S01]  /*0b80*/  SYNCS.EXCH.64 URZ, [UR6+0x110], UR4 ;  /* 0x0001100406ff75b2 */ /* 0x0008e20008000100 */
[----:B------:R4:W1:Y:S01]  /*0b90*/  SYNCS.EXCH.64 URZ, [UR6+0x108], UR8 ;  /* 0x0001080806ff75b2 */ /* 0x0008620008000100 */
[----:B------:R4:W1:Y:S02]  /*0ba0*/  SYNCS.EXCH.64 URZ, [UR6+0x118], UR4 ;  /* 0x0001180406ff75b2 */ /* 0x0008640008000100 */
[----:B----4-:R-:W-:Y:S01]  /*0bb0*/  NOP ;  /* 0x0000000000007918 */ /* 0x010fe20000000000 */
.L_x_13:
[----:B------:R-:W4:Y:S01]  /*0bc0*/  SHFL.IDX PT, R0, R81, RZ, 0x1f ;  /* 0x00001fff51007589 */ /* 0x000f2200000e0000 */
[----:B------:R-:W-:Y:S01]  /*0bd0*/  NOP ;  /* 0x0000000000007918 */ /* 0x000fe20000000000 */
[----:B----4-:R-:W-:-:S13]  /*0be0*/  ISETP.NE.AND P1, PT, R0, 0x5, PT ;  /* 0x000000050000780c */ /* 0x010fda0003f25270 */
[----:B------:R-:W-:Y:S05]  /*0bf0*/  @P1 BRA `(.L_x_14) ;  /* 0x0000000000541947 */ /* 0x000fea0003800000 */
[----:B--23--:R-:W-:Y:S01]  /*0c00*/  UMOV UR4, 0x400 ;  /* 0x0000040000047882 */ /* 0x00cfe20000000000 */
        /* <DEDUP_REMOVED lines=14> */
[----:B------:R4:W1:Y:S01]  /*0cf0*/  SYNCS.EXCH.64 URZ, [UR4+0x148], UR8 ;  /* 0x0001480804ff75b2 */ /* 0x0008620008000100 */
[----:B------:R4:W1:Y:S01]  /*0d00*/  SYNCS.EXCH.64 URZ, [UR4+0x130], UR6 ;  /* 0x0001300604ff75b2 */ /* 0x0008620008000100 */
[----:B------:R4:W1:Y:S01]  /*0d10*/  SYNCS.EXCH.64 URZ, [UR4+0x150], UR8 ;  /* 0x0001500804ff75b2 */ /* 0x0008620008000100 */
[----:B------:R4:W1:Y:S01]  /*0d20*/  SYNCS.EXCH.64 URZ, [UR4+0x138], UR6 ;  /* 0x0001380604ff75b2 */ /* 0x0008620008000100 */
[----:B------:R4:W1:Y:S02]  /*0d30*/  SYNCS.EXCH.64 URZ, [UR4+0x158], UR8 ;  /* 0x0001580804ff75b2 */ /* 0x0008640008000100 */
[----:B----4-:R-:W-:Y:S01]  /*0d40*/  NOP ;  /* 0x0000000000007918 */ /* 0x010fe20000000000 */
.L_x_14:
[----:B------:R-:W4:Y:S01]  /*0d50*/  SHFL.IDX PT, R0, R81, RZ, 0x1f ;  /* 0x00001fff51007589 */ /* 0x000f2200000e0000 */
[----:B------:R-:W-:Y:S01]  /*0d60*/  ISETP.NE.OR P0, PT, RZ, UR23, !P0 ;  /* 0x00000017ff007c0c */ /* 0x000fe2000c705670 */
[----:B------:R-:W-:Y:S01]  /*0d70*/  NOP ;  /* 0x0000000000007918 */ /* 0x000fe20000000000 */
[----:B----4-:R-:W-:-:S13]  /*0d80*/  ISETP.NE.AND P1, PT, R0, 0x3, PT ;  /* 0x000000030000780c */ /* 0x010fda0003f25270 */
[----:B------:R-:W-:Y:S05]  /*0d90*/  @P1 BRA `(.L_x_15) ;  /* 0x0000000000341947 */ /* 0x000fea0003800000 */
[----:B--23--:R-:W-:Y:S01]  /*0da0*/  UMOV UR4, 0x400 ;  /* 0x0000040000047882 */ /* 0x00cfe20000000000 */
[----:B------:R-:W-:Y:S01]  /*0db0*/  UMOV UR6, 0x20 ;  /* 0x0000002000067882 */ /* 0x000fe20000000000 */
[----:B------:R-:W-:Y:S02]  /*0dc0*/  ULEA UR4, UR46, UR4, 0x18 ;  /* 0x000000042e047291 */ /* 0x000fe4000f8ec0ff */
[----:B------:R-:W-:-:S04]  /*0dd0*/  UIADD3 UR6, UPT, UPT, -UR6, 0x100000, URZ ;  /* 0x0010000006067890 */ /* 0x000fc8000fffe1ff */
[----:B------:R-:W-:Y:S02]  /*0de0*/  USHF.L.U32 UR7, UR6, 0xb, URZ ;  /* 0x0000000b06077899 */ /* 0x000fe400080006ff */
[----:B------:R-:W-:Y:S01]  /*0df0*/  USHF.L.U32 UR6, UR6, 0x1, URZ ;  /* 0x0000000106067899 */ /* 0x000fe200080006ff */
[----:B------:R-:W-:Y:S01]  /*0e00*/  ELECT P1, URZ, PT ;  /* 0x0000000000ff782f */ /* 0x000fe20003820000 */
[----:B------:R-:W2:Y:S10]  /*0e10*/  FENCE.VIEW.ASYNC.S ;  /* 0x00000000000073c6 */ /* 0x000eb40000000000 */
[----:B--2---:R4:W2:Y:S01]  /*0e20*/  SYNCS.EXCH.64 URZ, [UR4+0x160], UR6 ;  /* 0x0001600604ff75b2 */ /* 0x0048a20008000100 */
[----:B------:R4:W3:Y:S01]  /*0e30*/  SYNCS.EXCH.64 URZ, [UR4+0x170], UR6 ;  /* 0x0001700604ff75b2 */ /* 0x0008e20008000100 */
[----:B------:R4:W1:Y:S01]  /*0e40*/  SYNCS.EXCH.64 URZ, [UR4+0x168], UR6 ;  /* 0x0001680604ff75b2 */ /* 0x0008620008000100 */
[----:B------:R4:W1:Y:S02]  /*0e50*/  SYNCS.EXCH.64 URZ, [UR4+0x178], UR6 ;  /* 0x0001780604ff75b2 */ /* 0x0008640008000100 */
[----:B----4-:R-:W-:Y:S01]  /*0e60*/  NOP ;  /* 0x0000000000007918 */ /* 0x010fe20000000000 */
.L_x_15:
[----:B------:R-:W-:Y:S01]  /*0e70*/  VOTEU.ALL UP0, P0 ;  /* 0x0000000000ff7886 */ /* 0x000fe20000000000 */
[----:B--23--:R-:W-:Y:S01]  /*0e80*/  UMOV UR4, 0x20 ;  /* 0x0000002000047882 */ /* 0x00cfe20000000000 */
[----:B------:R-:W2:Y:S01]  /*0e90*/  LDCU UR7, c[0x0][0x36c] ;  /* 0x00006d80ff0777ac */ /* 0x000ea20008000800 */
[----:B------:R-:W-:Y:S01]  /*0ea0*/  NOP ;  /* 0x0000000000007918 */ /* 0x000fe20000000000 */
[----:B------:R-:W-:Y:S01]  /*0eb0*/  LOP3.LUT R0, R89, 0x1f, RZ, 0xc0, !PT ;  /* 0x0000001f59007812 */ /* 0x000fe200078ec0ff */
[----:B------:R-:W-:Y:S01]  /*0ec0*/  @!UP0 UMOV UR6, 0x400 ;  /* 0x0000040000068882 */ /* 0x000fe20000000000 */
[----:B------:R-:W-:-:S04]  /*0ed0*/  @!UP0 UIADD3 UR4, UPT, UPT, -UR4, 0x100000, URZ ;  /* 0x0010000004048890 */ /* 0x000fc8000fffe1ff */
[----:B------:R-:W-:Y:S02]  /*0ee0*/  @!UP0 USHF.L.U32 UR5, UR4, 0xb, URZ ;  /* 0x0000000b04058899 */ /* 0x000fe400080006ff */
[----:B------:R-:W-:Y:S02]  /*0ef0*/  @!UP0 USHF.L.U32 UR4, UR4, 0x1, URZ ;  /* 0x0000000104048899 */ /* 0x000fe400080006ff */
[----:B------:R-:W-:Y:S01]  /*0f00*/  @!UP0 ULEA UR6, UR46, UR6, 0x18 ;  /* 0x000000062e068291 */ /* 0x000fe2000f8ec0ff */
[----:B------:R-:W-:Y:S01]  /*0f10*/  VOTEU.ALL UP0, P0 ;  /* 0x0000000000ff7886 */ /* 0x000fe20000000000 */
[----:B------:R-:W-:Y:S02]  /*0f20*/  UISETP.NE.AND UP5, UPT, UR23, URZ, UPT ;  /* 0x000000ff1700728c */ /* 0x000fe4000bfa5270 */
[----:B--2---:R-:W-:Y:S01]  /*0f30*/  UISETP.EQ.U32.AND UP6, UPT, UR7, 0x1, UPT ;  /* 0x000000010700788c */ /* 0x004fe2000bfc2070 */
[----:B------:R-:W2:Y:S07]  /*0f40*/  FENCE.VIEW.ASYNC.S ;  /* 0x00000000000073c6 */ /* 0x000eae0000000000 */
[----:B--2---:R2:W3:Y:S01]  /*0f50*/  @!UP0 SYNCS.EXCH.64 URZ, [UR6+0x180], UR4 ;  /* 0x0001800406ff85b2 */ /* 0x0044e20008000100 */
[----:B------:R-:W-:Y:S05]  /*0f60*/  BRA.U !UP6, `(.L_x_16) ;  /* 0x000000010e087547 */ /* 0x000fea000b800000 */
[----:B-1-3--:R-:W-:Y:S01]  /*0f70*/  UCGABAR_ARV ;  /* 0x00000000000079c7 */ /* 0x00afe20008000000 */
[----:B------:R-:W-:Y:S05]  /*0f80*/  BRA `(.L_x_17) ;  /* 0x0000000000047947 */ /* 0x000fea0003800000 */
.L_x_16:
[----:B-1-3--:R-:W-:Y:S01]  /*0f90*/  NOP ;  /* 0x0000000000007918 */ /* 0x00afe20000000000 */
.L_x_17:
[----:B------:R-:W1:Y:S01]  /*0fa0*/  S2UR UR24, SR_CTAID.X ;  /* 0x00000000001879c3 */ /* 0x000e620000002500 */
[----:B------:R-:W-:-:S05]  /*0fb0*/  CS2R.32 R3, SR_CgaSize ;  /* 0x0000000000037805 */ /* 0x000fca0000008a00 */
[----:B------:R-:W-:-:S05]  /*0fc0*/  IMAD R3, R3, -0xa0, RZ ;  /* 0xffffff6003037824 */ /* 0x000fca00078e02ff */
[----:B--2---:R-:W-:-:S14]  /*0fd0*/  R2UR UR5, R3 ;  /* 0x00000000030572ca */ /* 0x004fdc00000e0000 */
[----:B------:R-:W2:Y:S01]  /*0fe0*/  LDCU UR5, c[0x0][UR5+0x2b0] ;  /* 0x00005600050577ac */ /* 0x000ea20008000800 */
[----:B------:R-:W-:-:S05]  /*0ff0*/  CS2R.32 R3, SR_CgaSize ;  /* 0x0000000000037805 */ /* 0x000fca0000008a00 */
[----:B------:R-:W-:-:S05]  /*1000*/  IMAD R3, R3, -0xa0, RZ ;  /* 0xffffff6003037824 */ /* 0x000fca00078e02ff */
[----:B------:R-:W-:-:S14]  /*1010*/  R2UR UR4, R3 ;  /* 0x00000000030472ca */ /* 0x000fdc00000e0000 */
[----:B------:R-:W3:Y:S01]  /*1020*/  LDCU UR4, c[0x0][UR4+0x2b4] ;  /* 0x00005680040477ac */ /* 0x000ee20008000800 */
[----:B------:R-:W4:Y:S01]  /*1030*/  S2UR UR20, SR_CTAID.Y ;  /* 0x00000000001479c3 */ /* 0x000f220000002600 */
[----:B------:R-:W-:-:S05]  /*1040*/  CS2R.32 R3, SR_CgaSize ;  /* 0x0000000000037805 */ /* 0x000fca0000008a00 */
[----:B------:R-:W-:-:S05]  /*1050*/  IMAD R3, R3, -0xa0, RZ ;  /* 0xffffff6003037824 */ /* 0x000fca00078e02ff */
[----:B------:R-:W-:-:S14]  /*1060*/  R2UR UR62, R3 ;  /* 0x00000000033e72ca */ /* 0x000fdc00000e0000 */
[----:B------:R-:W3:Y:S01]  /*1070*/  LDCU UR62, c[0x0][UR62+0x2a0] ;  /* 0x000054003e3e77ac */ /* 0x000ee20008000800 */
[----:B------:R-:W-:-:S05]  /*1080*/  CS2R.32 R3, SR_CgaSize ;  /* 0x0000000000037805 */ /* 0x000fca0000008a00 */
[----:B------:R-:W-:-:S05]  /*1090*/  IMAD R3, R3, -0xa0, RZ ;  /* 0xffffff6003037824 */ /* 0x000fca00078e02ff */
[----:B------:R-:W-:-:S14]  /*10a0*/  R2UR UR61, R3 ;  /* 0x00000000033d72ca */ /* 0x000fdc00000e0000 */
[----:B------:R-:W3:Y:S01]  /*10b0*/  LDCU UR61, c[0x0][UR61+0x2a4] ;  /* 0x000054803d3d77ac */ /* 0x000ee20008000800 */
[----:B------:R-:W-:Y:S01]  /*10c0*/  UISETP.GT.U32.AND UP0, UPT, UR47, 0xffff, UPT ;  /* 0x0000ffff2f00788c */ /* 0x000fe2000bf04070 */
[----:B------:R-:W3:Y:S01]  /*10d0*/  LDCU UR25, c[0x0][0xb24] ;  /* 0x00016480ff1977ac */ /* 0x000ee20008000800 */
[----:B------:R-:W3:Y:S01]  /*10e0*/  LDCU UR42, c[0x0][0xb24] ;  /* 0x00016480ff2a77ac */ /* 0x000ee20008000800 */
[----:B-1----:R-:W-:Y:S01]  /*10f0*/  I2FP.F32.U32 R3, UR24 ;  /* 0x0000001800037c45 */ /* 0x002fe20008201000 */
[----:B------:R-:W1:Y:S04]  /*1100*/  LDCU UR29, c[0x0][0xb30] ;  /* 0x00016600ff1d77ac */ /* 0x000e680008000800 */
[----:B--2---:R-:W-:Y:S01]  /*1110*/  FMUL R3, R3, UR5 ;  /* 0x0000000503037c20 */ /* 0x004fe20008400000 */
[----:B------:R-:W-:Y:S01]  /*1120*/  USHF.L.U32 UR22, UR46, 0xa, URZ ;  /* 0x0000000a2e167899 */ /* 0x000fe200080006ff */
[----:B----4-:R-:W-:Y:S01]  /*1130*/  I2FP.F32.U32 R2, UR20 ;  /* 0x0000001400027c45 */ /* 0x010fe20008201000 */
[----:B------:R-:W-:Y:S01]  /*1140*/  UMOV UR11, 0x55 ;  /* 0x00000055000b7882 */ /* 0x000fe20000000000 */
[----:B------:R-:W-:-:S02]  /*1150*/  USHF.L.U32 UR45, UR24, 0x6, URZ ;  /* 0x00000006182d7899 */ /* 0x000fc400080006ff */
[----:B------:R-:W2:Y:S01]  /*1160*/  F2I.U32.TRUNC.NTZ R3, R3 ;  /* 0x0000000300037305 */ /* 0x000ea2000020f000 */
[----:B------:R-:W-:Y:S01]  /*1170*/  USEL UR21, UR47, 0xffff, !UP0 ;  /* 0x0000ffff2f157887 */ /* 0x000fe2000c000000 */
[----:B---3--:R-:W-:-:S06]  /*1180*/  FMUL R2, R2, UR4 ;  /* 0x0000000402027c20 */ /* 0x008fcc0008400000 */
[----:B------:R-:W3:Y:S01]  /*1190*/  F2I.U32.TRUNC.NTZ R2, R2 ;  /* 0x0000000200027305 */ /* 0x000ee2000020f000 */
[----:B--2---:R-:W-:Y:S02]  /*11a0*/  R2UR UR4, R3 ;  /* 0x00000000030472ca */ /* 0x004fe400000e0000 */
[----:B------:R-:W-:Y:S02]  /*11b0*/  PRMT R3, RZ, 0x7610, R3 ;  /* 0x00007610ff037816 */ /* 0x000fe40000000003 */
[----:B---3--:R-:W-:Y:S02]  /*11c0*/  R2UR UR6, R2 ;  /* 0x00000000020672ca */ /* 0x008fe400000e0000 */
[----:B------:R-:W-:-:S07]  /*11d0*/  PRMT R2, RZ, 0x7610, R2 ;  /* 0x00007610ff027816 */ /* 0x000fce0000000002 */
[----:B------:R-:W-:-:S04]  /*11e0*/  UIADD3 UR5, UPT, UPT, -UR4, URZ, URZ ;  /* 0x000000ff04057290 */ /* 0x000fc8000fffe1ff */
[----:B------:R-:W-:Y:S02]  /*11f0*/  UIMAD UR62, UR62, UR5, UR24 ;  /* 0x000000053e3e72a4 */ /* 0x000fe4000f8e0218 */
[----:B------:R-:W-:-:S04]  /*1200*/  UIADD3 UR4, UPT, UPT, -UR6, URZ, URZ ;  /* 0x000000ff06047290 */ /* 0x000fc8000fffe1ff */
[----:B------:R-:W-:Y:S01]  /*1210*/  UIMAD UR61, UR61, UR4, UR20 ;  /* 0x000000043d3d72a4 */ /* 0x000fe2000f8e0214 */
[----:B-1----:R-:W-:Y:S11]  /*1220*/  BRA.U UP5, `(.L_x_18) ;  /* 0x00000001055c7547 */ /* 0x002ff6000b800000 */
[----:B------:R-:W-:Y:S02]  /*1230*/  UISETP.GT.U32.AND UP0, UPT, UR62, 0x1, UPT ;  /* 0x000000013e00788c */ /* 0x000fe4000bf04070 */
[----:B------:R-:W-:Y:S02]  /*1240*/  ULOP3.LUT UR10, UR62, 0xfffffffe, URZ, 0xc0, !UPT ;  /* 0xfffffffe3e0a7892 */ /* 0x000fe4000f8ec0ff */
[----:B------:R-:W-:Y:S02]  /*1250*/  UISETP.NE.AND UP3, UPT, UR61, URZ, UP0 ;  /* 0x000000ff3d00728c */ /* 0x000fe40008765270 */
[----:B------:R-:W-:Y:S02]  /*1260*/  UISETP.NE.AND UP2, UPT, UR61, 0x1, UP0 ;  /* 0x000000013d00788c */ /* 0x000fe40008745270 */
[----:B------:R-:W-:Y:S02]  /*1270*/  UISETP.NE.AND UP1, UPT, UR61, 0x2, UP0 ;  /* 0x000000023d00788c */ /* 0x000fe40008725270 */
[----:B------:R-:W-:-:S02]  /*1280*/  UISETP.NE.AND UP0, UPT, UR61, 0x3, UP0 ;  /* 0x000000033d00788c */ /* 0x000fc40008705270 */
[----:B------:R-:W-:Y:S02]  /*1290*/  USEL UR6, URZ, 0x1, UP3 ;  /* 0x00000001ff067887 */ /* 0x000fe40009800000 */
[----:B------:R-:W-:Y:S02]  /*12a0*/  USEL UR5, URZ, 0x4, UP2 ;  /* 0x00000004ff057887 */ /* 0x000fe40009000000 */
[----:B------:R-:W-:Y:S02]  /*12b0*/  USEL UR4, URZ, 0x10, UP1 ;  /* 0x00000010ff047887 */ /* 0x000fe40008800000 */
[----:B------:R-:W-:Y:S02]  /*12c0*/  USEL UR9, URZ, 0x40, UP0 ;  /* 0x00000040ff097887 */ /* 0x000fe40008000000 */
[----:B------:R-:W-:Y:S02]  /*12d0*/  USEL UR8, URZ, 0x2, UP3 ;  /* 0x00000002ff087887 */ /* 0x000fe40009800000 */
[----:B------:R-:W-:-:S02]  /*12e0*/  UIADD3 UR4, UPT, UPT, UR4, UR5, UR6 ;  /* 0x0000000504047290 */ /* 0x000fc4000fffe006 */
[----:B------:R-:W-:Y:S02]  /*12f0*/  USEL UR6, URZ, 0x20, UP1 ;  /* 0x00000020ff067887 */ /* 0x000fe40008800000 */
[----:B------:R-:W-:Y:S02]  /*1300*/  USEL UR7, URZ, 0x8, UP2 ;  /* 0x00000008ff077887 */ /* 0x000fe40009000000 */
[----:B------:R-:W-:Y:S02]  /*1310*/  UIADD3 UR5, UPT, UPT, UR8, UR9, UR4 ;  /* 0x0000000908057290 */ /* 0x000fe4000fffe004 */
[----:B------:R-:W-:Y:S02]  /*1320*/  ULEA UR4, UR61, UR10, 0x1 ;  /* 0x0000000a3d047291 */ /* 0x000fe4000f8e08ff */
[----:B------:R-:W-:Y:S02]  /*1330*/  USEL UR8, URZ, 0x80, UP0 ;  /* 0x00000080ff087887 */ /* 0x000fe40008000000 */
[----:B------:R-:W-:-:S03]  /*1340*/  UIADD3 UR5, UPT, UPT, UR6, UR7, UR5 ;  /* 0x0000000706057290 */ /* 0x000fc6000fffe005 */
[----:B------:R-:W-:Y:S01]  /*1350*/  UMOV UR6, 0x3 ;  /* 0x0000000300067882 */ /* 0x000fe20000000000 */
[----:B------:R-:W-:Y:S02]  /*1360*/  UIADD3 UR5, UPT, UPT, UR5, UR8, URZ ;  /* 0x0000000805057290 */ /* 0x000fe4000fffe0ff */
[----:B------:R-:W-:-:S04]  /*1370*/  USHF.L.U32 UR4, UR6, UR4, URZ ;  /* 0x0000000406047299 */ /* 0x000fc800080006ff */
[----:B------:R-:W-:Y:S02]  /*1380*/  MOV R3, UR5 ;  /* 0x0000000500037c02 */ /* 0x000fe40008000f00 */
[----:B------:R-:W-:-:S07]  /*1390*/  MOV R2, UR4 ;  /* 0x0000000400027c02 */ /* 0x000fce0008000f00 */
.L_x_18:
[----:B------:R-:W1:Y:S01]  /*13a0*/  S2UR UR36, SR_CTAID.Z ;  /* 0x00000000002479c3 */ /* 0x000e620000002700 */
[----:B------:R-:W-:Y:S02]  /*13b0*/  UISETP.GE.AND UP0, UPT, UR25, 0x1, UPT ;  /* 0x000000011900788c */ /* 0x000fe4000bf06270 */
[----:B------:R-:W-:Y:S02]  /*13c0*/  ULOP3.LUT UR21, UR21, 0xffff, URZ, 0xc0, !UPT ;  /* 0x0000ffff15157892 */ /* 0x000fe4000f8ec0ff */
[----:B------:R-:W-:Y:S02]  /*13d0*/  UISETP.NE.AND UP3, UPT, UR23, 0x2, UPT ;  /* 0x000000021700788c */ /* 0x000fe4000bf65270 */
[----:B------:R-:W-:Y:S02]  /*13e0*/  ULOP3.LUT UR22, UR22, 0x1800, URZ, 0xc0, !UPT ;  /* 0x0000180016167892 */ /* 0x000fe4000f8ec0ff */
[----:B------:R-:W-:Y:S02]  /*13f0*/  ULOP3.LUT UR45, UR45, 0x40, URZ, 0xc0, !UPT ;  /* 0x000000402d2d7892 */ /* 0x000fe4000f8ec0ff */
[----:B------:R-:W-:Y:S01]  /*1400*/  USHF.L.U32 UR21, UR11, UR21, URZ ;  /* 0x000000150b157299 */ /* 0x000fe200080006ff */
[----:B------:R-:W-:Y:S11]  /*1410*/  BRA.U !UP0, `(.L_x_19) ;  /* 0x0000000108d47547 */ /* 0x000ff6000b800000 */
[----:B------:R-:W2:Y:S01]  /*1420*/  LDCU.128 UR12, c[0x0][0xb10] ;  /* 0x00016200ff0c77ac */ /* 0x000ea20008000c00 */
[----:B------:R-:W3:Y:S01]  /*1430*/  LDCU UR6, c[0x0][0x370] ;  /* 0x00006e00ff0677ac */ /* 0x000ee20008000800 */
[----:B------:R-:W4:Y:S01]  /*1440*/  LDCU UR5, c[0x0][0x374] ;  /* 0x00006e80ff0577ac */ /* 0x000f220008000800 */
[----:B------:R-:W1:Y:S01]  /*1450*/  LDCU UR28, c[0x0][0xb0c] ;  /* 0x00016180ff1c77ac */ /* 0x000e620008000800 */
[----:B------:R-:W1:Y:S01]  /*1460*/  LDCU UR7, c[0x0][0xb20] ;  /* 0x00016400ff0777ac */ /* 0x000e620008000800 */
[----:B------:R-:W1:Y:S01]  /*1470*/  LDCU.64 UR8, c[0x0][0xb28] ;  /* 0x00016500ff0877ac */ /* 0x000e620008000a00 */
[----:B--2---:R-:W-:Y:S02]  /*1480*/  UISETP.NE.AND UP0, UPT, UR14, 0x1, UPT ;  /* 0x000000010e00788c */ /* 0x004fe4000bf05270 */
[----:B----4-:R-:W-:Y:S02]  /*1490*/  UIMAD.WIDE.U32 UR10, UR5, UR15, URZ ;  /* 0x0000000f050a72a5 */ /* 0x010fe4000f8e00ff */
[----:B---3--:R-:W-:-:S02]  /*14a0*/  UIMAD.WIDE.U32 UR18, UR6, UR12, URZ ;  /* 0x0000000c061272a5 */ /* 0x008fc4000f8e00ff */
[----:B-1----:R-:W-:Y:S02]  /*14b0*/  UISETP.NE.AND UP1, UPT, UR28, 0x1, UPT ;  /* 0x000000011c00788c */ /* 0x002fe4000bf25270 */
[----:B------:R-:W-:Y:S01]  /*14c0*/  UISETP.NE.AND UP2, UPT, UR25, 0x1, UPT ;  /* 0x000000011900788c */ /* 0x000fe2000bf45270 */
[----:B------:R-:W-:Y:S02]  /*14d0*/  UMOV UR10, UR11 ;  /* 0x0000000b000a7c82 */ /* 0x000fe40008000000 */
[----:B------:R-:W-:Y:S01]  /*14e0*/  UMOV UR18, UR19 ;  /* 0x0000001300127c82 */ /* 0x000fe20008000000 */
[----:B------:R-:W-:Y:S02]  /*14f0*/  @UP0 USHF.R.U32.HI UR5, URZ, UR7, UR10 ;  /* 0x00000007ff050299 */ /* 0x000fe4000801160a */
[----:B------:R-:W-:Y:S02]  /*1500*/  UIMAD.WIDE.U32 UR26, UR20, UR15, URZ ;  /* 0x0000000f141a72a5 */ /* 0x000fe4000f8e00ff */
[----:B------:R-:W-:-:S02]  /*1510*/  UIMAD.WIDE.U32 UR10, UR5, UR8, URZ ;  /* 0x00000008050a72a5 */ /* 0x000fc4000f8e00ff */
[----:B------:R-:W-:Y:S02]  /*1520*/  @UP1 USHF.R.U32.HI UR6, URZ, UR13, UR18 ;  /* 0x0000000dff061299 */ /* 0x000fe40008011612 */
[----:B------:R-:W-:Y:S02]  /*1530*/  UIMAD.WIDE.U32 UR16, UR24, UR12, URZ ;  /* 0x0000000c181072a5 */ /* 0x000fe4000f8e00ff */
[----:B------:R-:W-:Y:S01]  /*1540*/  UIMAD.WIDE.U32 UR18, UR6, UR8, URZ ;  /* 0x00000008061272a5 */ /* 0x000fe2000f8e00ff */
[----:B------:R-:W-:Y:S01]  /*1550*/  UMOV UR4, UR27 ;  /* 0x0000001b00047c82 */ /* 0x000fe20008000000 */
[----:B------:R-:W-:Y:S01]  /*1560*/  UMOV UR10, UR11 ;  /* 0x0000000b000a7c82 */ /* 0x000fe20008000000 */
[----:B------:R-:W-:Y:S02]  /*1570*/  USHF.R.U32.HI UR4, URZ, UR7, UR4 ;  /* 0x00000007ff047299 */ /* 0x000fe40008011604 */
[----:B------:R-:W-:Y:S02]  /*1580*/  @UP2 USHF.R.U32.HI UR5, URZ, UR9, UR10 ;  /* 0x00000009ff052299 */ /* 0x000fe4000801160a */
[----:B------:R-:W-:Y:S01]  /*1590*/  UMOV UR7, UR19 ;  /* 0x0000001300077c82 */ /* 0x000fe20008000000 */
[----:B------:R-:W-:Y:S01]  /*15a0*/  UMOV UR16, UR17 ;  /* 0x0000001100107c82 */ /* 0x000fe20008000000 */
[----:B------:R-:W-:-:S02]  /*15b0*/  @UP2 USHF.R.U32.HI UR6, URZ, UR9, UR7 ;  /* 0x00000009ff062299 */ /* 0x000fc40008011607 */
[----:B------:R-:W-:Y:S02]  /*15c0*/  USHF.R.U32.HI UR13, URZ, UR13, UR16 ;  /* 0x0000000dff0d7299 */ /* 0x000fe40008011610 */
[----:B------:R-:W-:Y:S02]  /*15d0*/  USEL UR4, UR20, UR4, !UP0 ;  /* 0x0000000414047287 */ /* 0x000fe4000c000000 */
[----:B------:R-:W-:Y:S02]  /*15e0*/  UIMAD UR7, UR5, UR25, URZ ;  /* 0x00000019050772a4 */ /* 0x000fe4000f8e02ff */
[----:B------:R-:W-:Y:S02]  /*15f0*/  USEL UR5, UR24, UR13, !UP1 ;  /* 0x0000000d18057287 */ /* 0x000fe4000c800000 */
[----:B------:R-:W-:Y:S02]  /*1600*/  UIMAD UR12, UR6, UR25, URZ ;  /* 0x00000019060c72a4 */ /* 0x000fe4000f8e02ff */
[----:B------:R-:W-:-:S02]  /*1610*/  UISETP.GE.AND UP0, UPT, UR4, UR7, UPT ;  /* 0x000000070400728c */ /* 0x000fc4000bf06270 */
[----:B------:R-:W-:Y:S02]  /*1620*/  UIMAD.WIDE.U32 UR10, UR4, UR8, URZ ;  /* 0x00000008040a72a5 */ /* 0x000fe4000f8e00ff */
[----:B------:R-:W-:Y:S02]  /*1630*/  UISETP.GE.OR UP0, UPT, UR5, UR12, UP0 ;  /* 0x0000000c0500728c */ /* 0x000fe40008706670 */
[----:B------:R-:W-:Y:S02]  /*1640*/  UIMAD.WIDE.U32 UR12, UR5, UR8, URZ ;  /* 0x00000008050c72a5 */ /* 0x000fe4000f8e00ff */
[----:B------:R-:W-:Y:S01]  /*1650*/  UIADD3 UR10, UPT, UPT, -UR4, URZ, URZ ;  /* 0x000000ff040a7290 */ /* 0x000fe2000fffe1ff */
[----:B------:R-:W-:Y:S01]  /*1660*/  UMOV UR8, UR11 ;  /* 0x0000000b00087c82 */ /* 0x000fe20008000000 */
[----:B------:R-:W-:Y:S02]  /*1670*/  UIADD3 UR11, UPT, UPT, -UR5, URZ, URZ ;  /* 0x000000ff050b7290 */ /* 0x000fe4000fffe1ff */
[----:B------:R-:W-:-:S03]  /*1680*/  USHF.R.U32.HI UR8, URZ, UR9, UR8 ;  /* 0x00000009ff087299 */ /* 0x000fc60008011608 */
[----:B------:R-:W-:Y:S01]  /*1690*/  @!UP0 UMOV UR7, UR13 ;  /* 0x0000000d00078c82 */ /* 0x000fe20008000000 */
[----:B------:R-:W-:Y:S02]  /*16a0*/  UIMAD UR20, UR14, UR10, UR20 ;  /* 0x0000000a0e1472a4 */ /* 0x000fe4000f8e0214 */
[----:B------:R-:W-:Y:S02]  /*16b0*/  USEL UR8, UR4, UR8, !UP2 ;  /* 0x0000000804087287 */ /* 0x000fe4000d000000 */
[----:B------:R-:W-:Y:S02]  /*16c0*/  @!UP0 USHF.R.U32.HI UR7, URZ, UR9, UR7 ;  /* 0x00000009ff078299 */ /* 0x000fe40008011607 */
[----:B------:R-:W-:Y:S02]  /*16d0*/  UIADD3 UR9, UPT, UPT, -UR8, URZ, URZ ;  /* 0x000000ff08097290 */ /* 0x000fe4000fffe1ff */
[----:B------:R-:W-:Y:S02]  /*16e0*/  @!UP0 USEL UR7, UR5, UR7, !UP2 ;  /* 0x0000000705078287 */ /* 0x000fe4000d000000 */
[----:B------:R-:W-:-:S02]  /*16f0*/  UIMAD UR9, UR25, UR9, UR4 ;  /* 0x00000009190972a4 */ /* 0x000fc4000f8e0204 */
[----:B------:R-:W-:Y:S02]  /*1700*/  @!UP0 UIADD3 UR8, UPT, UPT, UR8, -UR7, URZ ;  /* 0x8000000708088290 */ /* 0x000fe4000fffe0ff */
[----:B------:R-:W-:Y:S02]  /*1710*/  @!UP0 UIMAD UR6, UR9, UR6, UR7 ;  /* 0x00000006090682a4 */ /* 0x000fe4000f8e0207 */
[----:B------:R-:W-:Y:S02]  /*1720*/  @!UP0 UIMAD UR4, UR8, UR25, UR5 ;  /* 0x00000019080482a4 */ /* 0x000fe4000f8e0205 */
[----:B------:R-:W-:Y:S02]  /*1730*/  UIMAD UR24, UR28, UR11, UR24 ;  /* 0x0000000b1c1872a4 */ /* 0x000fe4000f8e0218 */
[----:B------:R-:W-:Y:S01]  /*1740*/  UIMAD UR20, UR4, UR14, UR20 ;  /* 0x0000000e041472a4 */ /* 0x000fe2000f8e0214 */
[----:B------:R-:W-:Y:S02]  /*1750*/  @!UP0 UMOV UR5, UR6 ;  /* 0x0000000600058c82 */ /* 0x000fe40008000000 */
[----:B------:R-:W-:-:S12]  /*1760*/  UIMAD UR24, UR5, UR28, UR24 ;  /* 0x0000001c051872a4 */ /* 0x000fd8000f8e0218 */
.L_x_19:
[----:B------:R-:W-:-:S09]  /*1770*/  UISETP.NE.AND UP0, UPT, UR29, 0x1, UPT ;  /* 0x000000011d00788c */ /* 0x000fd2000bf05270 */
[----:B------:R-:W-:Y:S05]  /*1780*/  BRA.U UP0, `(.L_x_20) ;  /* 0x0000000100447547 */ /* 0x000fea000b800000 */
[----:B------:R-:W2:Y:S01]  /*1790*/  LDCU.128 UR8, c[0x0][0xb10] ;  /* 0x00016200ff0877ac */ /* 0x000ea20008000c00 */
[----:B------:R-:W3:Y:S01]  /*17a0*/  LDCU UR12, c[0x0][0xb0c] ;  /* 0x00016180ff0c77ac */ /* 0x000ee20008000800 */
[----:B------:R-:W4:Y:S01]  /*17b0*/  LDCU UR13, c[0x0][0xb20] ;  /* 0x00016400ff0d77ac */ /* 0x000f220008000800 */
[----:B--2---:R-:W-:Y:S02]  /*17c0*/  UIMAD.WIDE.U32 UR6, UR24, UR8, URZ ;  /* 0x00000008180672a5 */ /* 0x004fe4000f8e00ff */
[----:B------:R-:W-:Y:S02]  /*17d0*/  UIMAD.WIDE.U32 UR4, UR20, UR11, URZ ;  /* 0x0000000b140472a5 */ /* 0x000fe4000f8e00ff */
[----:B---3--:R-:W-:Y:S02]  /*17e0*/  UISETP.NE.AND UP1, UPT, UR12, 0x1, UPT ;  /* 0x000000010c00788c */ /* 0x008fe4000bf25270 */
[----:B------:R-:W-:Y:S01]  /*17f0*/  UISETP.NE.AND UP0, UPT, UR10, 0x1, UPT ;  /* 0x000000010a00788c */ /* 0x000fe2000bf05270 */
[----:B------:R-:W-:-:S02]  /*1800*/  UMOV UR6, UR7 ;  /* 0x0000000700067c82 */ /* 0x000fc40008000000 */
[----:B------:R-:W-:Y:S01]  /*1810*/  UMOV UR4, UR5 ;  /* 0x0000000500047c82 */ /* 0x000fe20008000000 */
[----:B------:R-:W-:Y:S02]  /*1820*/  USHF.R.U32.HI UR6, URZ, UR9, UR6 ;  /* 0x00000009ff067299 */ /* 0x000fe40008011606 */
[----:B----4-:R-:W-:Y:S02]  /*1830*/  USHF.R.U32.HI UR4, URZ, UR13, UR4 ;  /* 0x0000000dff047299 */ /* 0x010fe40008011604 */
[----:B------:R-:W-:Y:S02]  /*1840*/  USEL UR5, UR24, UR6, !UP1 ;  /* 0x0000000618057287 */ /* 0x000fe4000c800000 */
[----:B------:R-:W-:-:S04]  /*1850*/  USEL UR4, UR20, UR4, !UP0 ;  /* 0x0000000414047287 */ /* 0x000fc8000c000000 */
[----:B------:R-:W-:Y:S02]  /*1860*/  UIADD3 UR6, UPT, UPT, UR5, -UR4, URZ ;  /* 0x8000000405067290 */ /* 0x000fe4000fffe0ff */
[----:B------:R-:W-:Y:S02]  /*1870*/  UIADD3 UR4, UPT, UPT, -UR5, UR4, URZ ;  /* 0x0000000405047290 */ /* 0x000fe4000fffe1ff */
[----:B------:R-:W-:Y:S02]  /*1880*/  UIMAD UR20, UR6, UR10, UR20 ;  /* 0x0000000a061472a4 */ /* 0x000fe4000f8e0214 */
[----:B------:R-:W-:-:S12]  /*1890*/  UIMAD UR24, UR4, UR12, UR24 ;  /* 0x0000000c041872a4 */ /* 0x000fd8000f8e0218 */
.L_x_20:
[----:B------:R-:W-:Y:S05]  /*18a0*/  BRA.U !UP6, `(.L_x_21) ;  /* 0x000000010e0c7547 */ /* 0x000fea000b800000 */
[----:B------:R-:W-:Y:S01]  /*18b0*/  UCGABAR_WAIT ;  /* 0x0000000000007dc7 */ /* 0x000fe20008000000 */
[----:B------:R-:W-:Y:S01]  /*18c0*/  CCTL.IVALL ;  /* 0x00000000ff00798f */ /* 0x000fe20002000000 */
[----:B------:R-:W-:Y:S05]  /*18d0*/  BRA `(.L_x_22) ;  /* 0x0000000000047947 */ /* 0x000fea0003800000 */
.L_x_21:
[----:B------:R-:W-:Y:S06]  /*18e0*/  BAR.SYNC.DEFER_BLOCKING 0x0 ;  /* 0x0000000000007b1d */ /* 0x000fec0000010000 */
.L_x_22:
[----:B------:R-:W-:Y:S05]  /*18f0*/  BRA.U UP3, `(.L_x_23) ;  /* 0x00000019031c7547 */ /* 0x000fea000b800000 */
[----:B------:R-:W2:Y:S01]  /*1900*/  LDCU UR6, c[0x0][0x38c] ;  /* 0x00007180ff0677ac */ /* 0x000ea20008000800 */
[----:B------:R-:W-:Y:S01]  /*1910*/  PLOP3.LUT P1, PT, PT, PT, UP4, 0x80, 0x8 ;  /* 0x000000000008781c */ /* 0x000fe20003f2f048 */
[----:B------:R-:W-:Y:S01]  /*1920*/  IMAD.MOV.U32 R12, RZ, RZ, 0x1 ;  /* 0x00000001ff0c7424 */ /* 0x000fe200078e00ff */
[----:B------:R-:W-:Y:S02]  /*1930*/  ISETP.NE.AND P2, PT, R0, RZ, P3 ;  /* 0x000000ff0000720c */ /* 0x000fe40001f45270 */
[----:B------:R-:W-:Y:S02]  /*1940*/  CS2R R10, SRZ ;  /* 0x00000000000a7805 */ /* 0x000fe4000001ff00 */
[----:B------:R-:W-:Y:S01]  /*1950*/  PLOP3.LUT P1, PT, P1, PT, PT, 0x8, 0x80 ;  /* 0x000000000080781c */ /* 0x000fe20000f2e170 */
[----:B------:R-:W-:Y:S01]  /*1960*/  IMAD.MOV.U32 R9, RZ, RZ, RZ ;  /* 0x000000ffff097224 */ /* 0x000fe200078e00ff */
[----:B------:R-:W3:Y:S01]  /*1970*/  LDCU UR38, c[0x0][0x370] ;  /* 0x00006e00ff2677ac */ /* 0x000ee20008000800 */
[----:B------:R-:W-:Y:S01]  /*1980*/  IMAD.MOV.U32 R8, RZ, RZ, 0x1 ;  /* 0x00000001ff087424 */ /* 0x000fe200078e00ff */
[----:B------:R-:W4:Y:S01]  /*1990*/  LDCU.64 UR26, c[0x0][0x348] ;  /* 0x00006900ff1a77ac */ /* 0x000f220008000a00 */
[----:B------:R-:W-:Y:S01]  /*19a0*/  ULEA.HI UR43, UR22, UR45, URZ, 0x19 ;  /* 0x0000002d162b7291 */ /* 0x000fe2000f8fc8ff */
[----:B------:R-:W1:Y:S01]  /*19b0*/  LDCU UR37, c[0x0][0x374] ;  /* 0x00006e80ff2577ac */ /* 0x000e620008000800 */
[----:B--2---:R-:W-:-:S02]  /*19c0*/  UIADD3 UR5, UPT, UPT, UR6, 0x7f, URZ ;  /* 0x0000007f06057890 */ /* 0x004fc4000fffe0ff */
[----:B------:R-:W-:Y:S02]  /*19d0*/  UIADD3 UR47, UPT, UPT, UR6, 0xfe, URZ ;  /* 0x000000fe062f7890 */ /* 0x000fe4000fffe0ff */
[----:B------:R-:W-:Y:S01]  /*19e0*/  USHF.R.S32.HI UR4, URZ, 0x1f, UR5 ;  /* 0x0000001fff047899 */ /* 0x000fe20008011405 */
[----:B------:R-:W-:-:S03]  /*19f0*/  UMOV UR7, URZ ;  /* 0x000000ff00077c82 */ /* 0x000fc60008000000 */
[----:B------:R-:W-:Y:S02]  /*1a00*/  ULEA.HI UR4, UR4, UR5, URZ, 0x7 ;  /* 0x0000000504047291 */ /* 0x000fe4000f8f38ff */
[----:B------:R-:W-:Y:S02]  /*1a10*/  UIADD3 UR5, UPT, UPT, UR6, -0x1, URZ ;  /* 0xffffffff06057890 */ /* 0x000fe4000fffe0ff */
[----:B------:R-:W-:Y:S02]  /*1a20*/  USHF.R.S32.HI UR40, URZ, 0x7, UR4 ;  /* 0x00000007ff287899 */ /* 0x000fe40008011404 */
[----:B------:R-:W-:Y:S02]  /*1a30*/  UISETP.GE.U32.AND UP1, UPT, UR5, -0xff, UPT ;  /* 0xffffff010500788c */ /* 0x000fe4000bf26070 */
[----:B------:R-:W-:-:S04]  /*1a40*/  UISETP.LT.U32.AND UP0, UPT, UR40, 0xd, UPT ;  /* 0x0000000d2800788c */ /* 0x000fc8000bf01070 */
[----:B------:R-:W-:Y:S02]  /*1a50*/  USEL UR39, UR40, 0xd, UP0 ;  /* 0x0000000d28277887 */ /* 0x000fe40008000000 */
[----:B------:R-:W-:Y:S02]  /*1a60*/  UISETP.NE.AND UP0, UPT, UR23, URZ, UPT ;  /* 0x000000ff1700728c */ /* 0x000fe4000bf05270 */
[----:B------:R-:W-:Y:S02]  /*1a70*/  UIADD3 UR4, UPT, UPT, UR39, -0x1, URZ ;  /* 0xffffffff27047890 */ /* 0x000fe4000fffe0ff */
[----:B------:R-:W-:Y:S02]  /*1a80*/  @UP1 UIADD3 UR4, UPT, UPT, UR39, URZ, URZ ;  /* 0x000000ff27041290 */ /* 0x000fe4000fffe0ff */
[----:B------:R-:W-:Y:S02]  /*1a90*/  USEL UR23, UR41, 0x2, UP0 ;  /* 0x0000000229177887 */ /* 0x000fe40008000000 */
[----:B------:R-:W-:-:S02]  /*1aa0*/  UIADD3 UR44, UPT, UPT, UR40, -UR39, URZ ;  /* 0x80000027282c7290 */ /* 0x000fc4000fffe0ff */
[----:B------:R-:W-:Y:S02]  /*1ab0*/  UIADD3 UR25, UPT, UPT, UR4, 0x1, URZ ;  /* 0x0000000104197890 */ /* 0x000fe4000fffe0ff */
[----:B-1-34-:R-:W-:-:S12]  /*1ac0*/  UIADD3 UR41, UPT, UPT, -UR4, URZ, URZ ;  /* 0x000000ff04297290 */ /* 0x01afd8000fffe1ff */
.L_x_43:
[----:B------:R-:W-:Y:S01]  /*1ad0*/  UISETP.NE.AND UP0, UPT, UR46, URZ, UPT ;  /* 0x000000ff2e00728c */ /* 0x000fe2000bf05270 */
[----:B------:R-:W1:Y:S08]  /*1ae0*/  S2UR UR46, SR_CgaCtaId ;  /* 0x00000000002e79c3 */ /* 0x000e700000008800 */
[----:B------:R-:W-:Y:S05]  /*1af0*/  BRA.U UP0, `(.L_x_24) ;  /* 0x0000000100347547 */ /* 0x000fea000b800000 */
[----:B------:R-:W2:Y:S01]  /*1b00*/  S2R R0, SR_CgaCtaId ;  /* 0x0000000000007919 */ /* 0x000ea20000008800 */
[----:B------:R-:W-:-:S04]  /*1b10*/  MOV R2, 0x400 ;  /* 0x0000040000027802 */ /* 0x000fc80000000f00 */
[----:B--2---:R-:W-:Y:S02]  /*1b20*/  LEA R0, R0, R2, 0x18 ;  /* 0x0000000200007211 */ /* 0x004fe400078ec0ff */
[----:B------:R-:W-:-:S03]  /*1b30*/  SHF.L.U32 R2, R8, 0x1f, RZ ;  /* 0x0000001f08027819 */ /* 0x000fc600000006ff */
[----:B------:R-:W-:-:S04]  /*1b40*/  IMAD R0, R9, 0x8, R0 ;  /* 0x0000000809007824 */ /* 0x000fc800078e0200 */
[----:B------:R-:W2:Y:S02]  /*1b50*/  SYNCS.PHASECHK.TRANS64.TRYWAIT P0, [R0+URZ+0x170], R2 ;  /* 0x00017002000075a7 */ /* 0x000ea400080011ff */
[----:B--2---:R-:W-:Y:S05]  /*1b60*/  @!P0 BRA `(.L_x_25) ;  /* 0x0000006800a48947 */ /* 0x004fea0003800000 */
.L_x_133:
[----:B------:R-:W-:Y:S01]  /*1b70*/  VIADD R9, R9, 0x1 ;  /* 0x0000000109097836 */ /* 0x000fe20000000000 */
[----:B------:R2:W-:Y:S04]  /*1b80*/  SYNCS.ARRIVE.TRANS64.A1T0 RZ, [R0+URZ+0x160], RZ ;  /* 0x000160ff00ff79a7 */ /* 0x0005e800081000ff */
[----:B------:R-:W-:-:S04]  /*1b90*/  ISETP.NE.AND P0, PT, R9, 0x2, PT ;  /* 0x000000020900780c */ /* 0x000fc80003f05270 */
[----:B------:R-:W-:Y:S02]  /*1ba0*/  SEL R9, R9, RZ, P0 ;  /* 0x000000ff09097207 */ /* 0x000fe40000000000 */
[----:B--2---:R-:W-:-:S04]  /*1bb0*/  SEL R0, RZ, 0x1, P0 ;  /* 0x00000001ff007807 */ /* 0x004fc80000000000 */
[----:B------:R-:W-:-:S07]  /*1bc0*/  LOP3.LUT R8, R8, R0, RZ, 0x3c, !PT ;  /* 0x0000000008087212 */ /* 0x000fce00078e3cff */
.L_x_24:
[----:B------:R-:W-:Y:S01]  /*1bd0*/  UMOV UR6, 0x400 ;  /* 0x0000040000067882 */ /* 0x000fe20000000000 */
[----:B------:R-:W-:Y:S01]  /*1be0*/  SHF.L.U32 R0, R12, 0x1f, RZ ;  /* 0x0000001f0c007819 */ /* 0x000fe200000006ff */
[----:B-1----:R-:W-:Y:S02]  /*1bf0*/  ULEA UR6, UR46, UR6, 0x18 ;  /* 0x000000062e067291 */ /* 0x002fe4000f8ec0ff */
[----:B------:R-:W-:Y:S02]  /*1c00*/  UISETP.GE.U32.AND UP0, UPT, UR47, 0xff, UPT ;  /* 0x000000ff2f00788c */ /* 0x000fe4000bf06070 */
[----:B------:R-:W-:Y:S02]  /*1c10*/  ULEA UR4, UR7, UR6, 0x3 ;  /* 0x0000000607047291 */ /* 0x000fe4000f8e18ff */
[----:B------:R-:W-:Y:S01]  /*1c20*/  ULEA UR11, UR20, UR45, 0x7 ;  /* 0x0000002d140b7291 */ /* 0x000fe2000f8e38ff */
[----:B------:R-:W-:-:S06]  /*1c30*/  UMOV UR13, URZ ;  /* 0x000000ff000d7c82 */ /* 0x000fcc0008000000 */
[----:B------:R1:W2:Y:S01]  /*1c40*/  SYNCS.PHASECHK.TRANS64.TRYWAIT P0, [UR4+0x68], R0 ;  /* 0x00006800ff0075a7 */ /* 0x0002a20008001104 */
[----:B------:R-:W-:-:S04]  /*1c50*/  ULEA.HI UR4, UR24, UR24, URZ, 0x1 ;  /* 0x0000001818047291 */ /* 0x000fc8000f8f08ff */
[----:B------:R-:W-:-:S04]  /*1c60*/  USHF.L.U32 UR4, UR4, 0x6, URZ ;  /* 0x0000000604047899 */ /* 0x000fc800080006ff */
[----:B------:R-:W-:-:S04]  /*1c70*/  ULOP3.LUT UR35, UR4, 0xffffff80, URZ, 0xc0, !UPT ;  /* 0xffffff8004237892 */ /* 0x000fc8000f8ec0ff */
[----:B------:R-:W-:Y:S01]  /*1c80*/  UIADD3 UR35, UPT, UPT, UR43, UR35, URZ ;  /* 0x000000232b237290 */ /* 0x000fe2000fffe0ff */
[----:B------:R-:W-:Y:S11]  /*1c90*/  BRA.U !UP0, `(.L_x_26) ;  /* 0x0000000108c47547 */ /* 0x000ff6000b800000 */
[----:B------:R-:W-:Y:S01]  /*1ca0*/  UMOV UR16, UR41 ;  /* 0x0000002900107c82 */ /* 0x000fe20008000000 */
[----:B------:R-:W-:Y:S01]  /*1cb0*/  UMOV UR4, UR7 ;  /* 0x0000000700047c82 */ /* 0x000fe20008000000 */
[----:B------:R-:W-:-:S05]  /*1cc0*/  UMOV UR34, URZ ;  /* 0x000000ff00227c82 */ /* 0x000fca0008000000 */
.L_x_32:
[----:B------:R-:W-:Y:S01]  /*1cd0*/  ULEA UR33, UR4, UR6, 0x3 ;  /* 0x0000000604217291 */ /* 0x000fe2000f8e18ff */
[----:B------:R-:W-:Y:S01]  /*1ce0*/  @P3 MOV R2, 0x8000 ;  /* 0x0000800000023802 */ /* 0x000fe20000000f00 */
[----:B--234-:R-:W-:Y:S10]  /*1cf0*/  @P0 BRA `(.L_x_27) ;  /* 0x00000000000c0947 */ /* 0x01cff40003800000 */
[----:B------:R-:W-:-:S04]  /*1d00*/  SHF.L.U32 R3, R12, 0x1f, RZ ;  /* 0x0000001f0c037819 */ /* 0x000fc800000006ff */
[----:B------:R-:W2:Y:S02]  /*1d10*/  SYNCS.PHASECHK.TRANS64.TRYWAIT P0, [UR33+0x68], R3 ;  /* 0x00006803ff0075a7 */ /* 0x000ea40008001121 */
[----:B--2---:R-:W-:Y:S05]  /*1d20*/  @!P0 BRA `(.L_x_28) ;  /* 0x0000006800488947 */ /* 0x004fea0003800000 */
.L_x_27:
[----:B------:R2:W-:Y:S01]  /*1d30*/  @P3 SYNCS.ARRIVE.TRANS64 RZ, [UR33], R2 ;  /* 0x00000002ffff39a7 */ /* 0x0005e20008000021 */
[----:B------:R-:W-:Y:S02]  /*1d40*/  ULOP3.LUT UR5, UR23, 0x2, URZ, 0xfc, !UPT ;  /* 0x0000000217057892 */ /* 0x000fe4000f8efcff */
[----:B------:R-:W-:Y:S02]  /*1d50*/  UIADD3 UR16, UPT, UPT, UR16, 0x1, URZ ;  /* 0x0000000110107890 */ /* 0x000fe4000fffe0ff */
[----:B------:R-:W-:Y:S02]  /*1d60*/  UISETP.NE.AND UP0, UPT, UR5, 0x2, UPT ;  /* 0x000000020500788c */ /* 0x000fe4000bf05270 */
[----:B------:R-:W-:-:S07]  /*1d70*/  UISETP.NE.AND UP2, UPT, UR16, 0x1, UPT ;  /* 0x000000011000788c */ /* 0x000fce000bf45270 */
[----:B------:R-:W-:Y:S05]  /*1d80*/  BRA.U UP0, `(.L_x_29) ;  /* 0x0000000100047547 */ /* 0x000fea000b800000 */
[----:B------:R-:W-:Y:S05]  /*1d90*/  BPT.TRAP 0x1 ;  /* 0x000000040000795c */ /* 0x000fea0000300000 */
.L_x_29:
[----:B------:R-:W-:Y:S04]  /*1da0*/  BSSY.RECONVERGENT B0, `(.L_x_30) ;  /* 0x0000003000007945 */ /* 0x000fe80003800200 */
[----:B------:R-:W-:Y:S05]  /*1db0*/  @!P2 BRA `(.L_x_31) ;  /* 0x000000000004a947 */ /* 0x000fea0003800000 */
[----:B------:R-:W-:Y:S05]  /*1dc0*/  BPT.TRAP 0x1 ;  /* 0x000000040000795c */ /* 0x000fea0000300000 */
.L_x_31:
[----:B------:R-:W-:Y:S05]  /*1dd0*/  BSYNC.RECONVERGENT B0 ;  /* 0x0000000000007941 */ /* 0x000fea0003800200 */
.L_x_30:
[----:B------:R-:W-:Y:S02]  /*1de0*/  UIADD3 UR5, UPT, UPT, UR4, 0x1, URZ ;  /* 0x0000000104057890 */ /* 0x000fe4000fffe0ff */
[----:B------:R-:W-:Y:S02]  /*1df0*/  UIADD3 UR14, UP1, UPT, UR26, 0x80, URZ ;  /* 0x000000801a0e7890 */ /* 0x000fe4000ff3e0ff */
[----:B------:R-:W-:Y:S02]  /*1e00*/  UISETP.NE.AND UP0, UPT, UR5, 0xd, UPT ;  /* 0x0000000d0500788c */ /* 0x000fe4000bf05270 */
[----:B------:R-:W-:Y:S02]  /*1e10*/  ULOP3.LUT UR33, UR33, 0xfefffff8, URZ, 0xc0, !UPT ;  /* 0xfefffff821217892 */ /* 0x000fe4000f8ec0ff */
[----:B------:R-:W-:Y:S02]  /*1e20*/  USEL UR8, URZ, 0x1, UP0 ;  /* 0x00000001ff087887 */ /* 0x000fe40008000000 */
[----:B------:R-:W-:-:S02]  /*1e30*/  USEL UR7, UR5, URZ, UP0 ;  /* 0x000000ff05077287 */ /* 0x000fc40008000000 */
[----:B------:R-:W-:Y:S02]  /*1e40*/  UIADD3.X UR15, UPT, UPT, URZ, UR27, URZ, UP1, !UPT ;  /* 0x0000001bff0f7290 */ /* 0x000fe40008ffe4ff */
[----:B------:R-:W-:Y:S01]  /*1e50*/  ULEA UR5, UR7, UR6, 0x3 ;  /* 0x0000000607057291 */ /* 0x000fe2000f8e18ff */
[----:B------:R-:W-:Y:S01]  /*1e60*/  LOP3.LUT R12, R12, UR8, RZ, 0x3c, !PT ;  /* 0x000000080c0c7c12 */ /* 0x000fe2000f8e3cff */
[----:B------:R-:W-:Y:S02]  /*1e70*/  USHF.L.U32 UR8, UR4, 0xd, URZ ;  /* 0x0000000d04087899 */ /* 0x000fe400080006ff */
[----:B------:R-:W-:Y:S01]  /*1e80*/  UIADD3 UR4, UP0, UPT, UR26, 0x180, URZ ;  /* 0x000001801a047890 */ /* 0x000fe2000ff1e0ff */
[----:B-1----:R-:W-:Y:S01]  /*1e90*/  SHF.L.U32 R0, R12, 0x1f, RZ ;  /* 0x0000001f0c007819 */ /* 0x002fe200000006ff */
[----:B------:R-:W-:Y:S02]  /*1ea0*/  ULOP3.LUT UR32, UR8, UR22, URZ, 0xfc, !UPT ;  /* 0x0000001608207292 */ /* 0x000fe4000f8efcff */
[----:B------:R-:W-:Y:S01]  /*1eb0*/  UPRMT UR13, URZ, 0x5410, UR21 ;  /* 0x00005410ff0d7896 */ /* 0x000fe20008000015 */
[----:B------:R3:W4:Y:S01]  /*1ec0*/  SYNCS.PHASECHK.TRANS64.TRYWAIT P0, [UR5+0x68], R0 ;  /* 0x00006800ff0075a7 */ /* 0x0007220008001105 */
[----:B------:R-:W-:-:S02]  /*1ed0*/  UIADD3 UR32, UPT, UPT, UR6, 0x4300, UR32 ;  /* 0x0000430006207890 */ /* 0x000fc4000fffe020 */
[----:B------:R-:W-:Y:S02]  /*1ee0*/  UIADD3 UR8, UPT, UPT, UR6, 0x1e300, UR8 ;  /* 0x0001e30006087890 */ /* 0x000fe4000fffe008 */
[----:B------:R-:W-:Y:S01]  /*1ef0*/  UIADD3.X UR5, UPT, UPT, URZ, UR27, URZ, UP0, !UPT ;  /* 0x0000001bff057290 */ /* 0x000fe200087fe4ff */
[----:B------:R-:W-:Y:S01]  /*1f00*/  UMOV UR18, 0x0 ;  /* 0x0000000000127882 */ /* 0x000fe20000000000 */
[----:B------:R-:W-:Y:S01]  /*1f10*/  UMOV UR19, 0x10000000 ;  /* 0x1000000000137882 */ /* 0x000fe20000000000 */
[----:B------:R-:W-:Y:S01]  /*1f20*/  UMOV UR10, UR34 ;  /* 0x00000022000a7c82 */ /* 0x000fe20008000000 */
[----:B------:R-:W-:Y:S01]  /*1f30*/  UMOV UR12, UR36 ;  /* 0x00000024000c7c82 */ /* 0x000fe20008000000 */
[----:B------:R-:W-:Y:S01]  /*1f40*/  UMOV UR9, UR33 ;  /* 0x0000002100097c82 */ /* 0x000fe20008000000 */
[----:B------:R1:W-:Y:S03]  /*1f50*/  UTMALDG.3D.MULTICAST.2CTA [UR32], [UR14], UR13, desc[UR18] ;  /* 0x000012200e0073b4 */ /* 0x0003e6000821180d */
[----:B------:R2:W-:Y:S01]  /*1f60*/  UTMALDG.3D.2CTA [UR8], [UR4], desc[UR18] ;  /* 0x00001208040075b4 */ /* 0x0005e20008211000 */
[----:B-1----:R-:W-:Y:S01]  /*1f70*/  UIADD3 UR34, UPT, UPT, UR34, 0x80, URZ ;  /* 0x0000008022227890 */ /* 0x002fe2000fffe0ff */
[----:B------:R-:W-:Y:S01]  /*1f80*/  UMOV UR13, UR25 ;  /* 0x00000019000d7c82 */ /* 0x000fe20008000000 */
[----:B--2---:R-:W-:Y:S01]  /*1f90*/  UMOV UR4, UR7 ;  /* 0x0000000700047c82 */ /* 0x004fe20008000000 */
[----:B------:R-:W-:Y:S09]  /*1fa0*/  BRA.U UP2, `(.L_x_32) ;  /* 0xfffffffd02487547 */ /* 0x000ff2000b83ffff */
.L_x_26:
[----:B------:R-:W-:Y:S01]  /*1fb0*/  ULEA UR4, UR7, UR6, 0x3 ;  /* 0x0000000607047291 */ /* 0x000fe2000f8e18ff */
[----:B-1-3--:R-:W-:Y:S01]  /*1fc0*/  SHF.L.U32 R0, R12, 0x1f, RZ ;  /* 0x0000001f0c007819 */ /* 0x00afe200000006ff */
[----:B------:R-:W-:Y:S01]  /*1fd0*/  @!P1 SYNCS.ARRIVE.TRANS64.A1T0 RZ, [UR6+0xf8], RZ ;  /* 0x0000f8ffffff99a7 */ /* 0x000fe20008100006 */
[----:B------:R-:W-:-:S06]  /*1fe0*/  UISETP.GT.AND UP0, UPT, UR40, UR39, UPT ;  /* 0x000000272800728c */ /* 0x000fcc000bf04270 */
[----:B--2-4-:R1:W2:Y:S03]  /*1ff0*/  SYNCS.PHASECHK.TRANS64.TRYWAIT P0, [UR4+0x68], R0 ;  /* 0x00006800ff0075a7 */ /* 0x0142a60008001104 */
[----:B------:R-:W-:Y:S05]  /*2000*/  BRA.U !UP0, `(.L_x_33) ;  /* 0x0000000108c47547 */ /* 0x000fea000b800000 */
[----:B------:R-:W-:Y:S01]  /*2010*/  UIADD3 UR24, UPT, UPT, UR44, UR13, URZ ;  /* 0x0000000d2c187290 */ /* 0x000fe2000fffe0ff */
[----:B------:R-:W-:-:S11]  /*2020*/  UMOV UR4, UR7 ;  /* 0x0000000700047c82 */ /* 0x000fd60008000000 */
.L_x_39:
[----:B------:R-:W-:Y:S01]  /*2030*/  ULEA UR17, UR4, UR6, 0x3 ;  /* 0x0000000604117291 */ /* 0x000fe2000f8e18ff */
[----:B--2---:R-:W-:Y:S01]  /*2040*/  @P3 MOV R2, 0x8000 ;  /* 0x0000800000023802 */ /* 0x004fe20000000f00 */
[----:B--2-4-:R-:W-:Y:S10]  /*2050*/  @P0 BRA `(.L_x_34) ;  /* 0x00000000000c0947 */ /* 0x014ff40003800000 */
[----:B------:R-:W-:-:S04]  /*2060*/  SHF.L.U32 R3, R12, 0x1f, RZ ;  /* 0x0000001f0c037819 */ /* 0x000fc800000006ff */
[----:B------:R-:W2:Y:S02]  /*2070*/  SYNCS.PHASECHK.TRANS64.TRYWAIT P0, [UR17+0x68], R3 ;  /* 0x00006803ff0075a7 */ /* 0x000ea40008001111 */
[----:B--2---:R-:W-:Y:S05]  /*2080*/  @!P0 BRA `(.L_x_35) ;  /* 0x0000006400888947 */ /* 0x004fea0003800000 */
.L_x_34:
[----:B------:R2:W-:Y:S01]  /*2090*/  @P3 SYNCS.ARRIVE.TRANS64 RZ, [UR17], R2 ;  /* 0x00000002ffff39a7 */ /* 0x0005e20008000011 */
[----:B------:R-:W-:-:S04]  /*20a0*/  ULOP3.LUT UR5, UR23, 0x2, URZ, 0xfc, !UPT ;  /* 0x0000000217057892 */ /* 0x000fc8000f8efcff */
[----:B------:R-:W-:-:S09]  /*20b0*/  UISETP.NE.AND UP0, UPT, UR5, 0x2, UPT ;  /* 0x000000020500788c */ /* 0x000fd2000bf05270 */
[----:B------:R-:W-:Y:S05]  /*20c0*/  BRA.U UP0, `(.L_x_36) ;  /* 0x0000000100047547 */ /* 0x000fea000b800000 */
[----:B------:R-:W-:Y:S05]  /*20d0*/  BPT.TRAP 0x1 ;  /* 0x000000040000795c */ /* 0x000fea0000300000 */
.L_x_36:
[----:B------:R-:W-:Y:S04]  /*20e0*/  BSSY.RECONVERGENT B0, `(.L_x_37) ;  /* 0x0000003000007945 */ /* 0x000fe80003800200 */
[----:B------:R-:W-:Y:S05]  /*20f0*/  @!P2 BRA `(.L_x_38) ;  /* 0x000000000004a947 */ /* 0x000fea0003800000 */
[----:B------:R-:W-:Y:S05]  /*2100*/  BPT.TRAP 0x1 ;  /* 0x000000040000795c */ /* 0x000fea0000300000 */
.L_x_38:
[----:B------:R-:W-:Y:S05]  /*2110*/  BSYNC.RECONVERGENT B0 ;  /* 0x0000000000007941 */ /* 0x000fea0003800200 */
.L_x_37:
[----:B------:R-:W-:Y:S02]  /*2120*/  UIADD3 UR5, UPT, UPT, UR4, 0x1, URZ ;  /* 0x0000000104057890 */ /* 0x000fe4000fffe0ff */
[----:B------:R-:W-:Y:S02]  /*2130*/  USHF.L.U32 UR18, UR13, 0x7, URZ ;  /* 0x000000070d127899 */ /* 0x000fe400080006ff */
[----:B------:R-:W-:Y:S02]  /*2140*/  UISETP.NE.AND UP0, UPT, UR5, 0xd, UPT ;  /* 0x0000000d0500788c */ /* 0x000fe4000bf05270 */
[----:B------:R-:W-:Y:S02]  /*2150*/  ULOP3.LUT UR17, UR17, 0xfefffff8, URZ, 0xc0, !UPT ;  /* 0xfefffff811117892 */ /* 0x000fe4000f8ec0ff */
[----:B------:R-:W-:Y:S02]  /*2160*/  USEL UR8, URZ, 0x1, UP0 ;  /* 0x00000001ff087887 */ /* 0x000fe40008000000 */
[----:B------:R-:W-:-:S02]  /*2170*/  USEL UR7, UR5, URZ, UP0 ;  /* 0x000000ff05077287 */ /* 0x000fc40008000000 */
[----:B------:R-:W-:Y:S02]  /*2180*/  UIADD3 UR14, UP0, UPT, UR26, 0x180, URZ ;  /* 0x000001801a0e7890 */ /* 0x000fe4000ff1e0ff */
        /* <DEDUP_REMOVED lines=9> */
[----:B------:R-:W-:Y:S02]  /*2220*/  UIADD3.X UR5, UPT, UPT, URZ, UR27, URZ, UP1, !UPT ;  /* 0x0000001bff057290 */ /* 0x000fe40008ffe4ff */
[----:B------:R-:W-:Y:S02]  /*2230*/  UIADD3 UR8, UPT, UPT, UR6, 0x1e300, UR8 ;  /* 0x0001e30006087890 */ /* 0x000fe4000fffe008 */
[----:B------:R-:W-:Y:S01]  /*2240*/  UIADD3.X UR15, UPT, UPT, URZ, UR27, URZ, UP0, !UPT ;  /* 0x0000001bff0f7290 */ /* 0x000fe200087fe4ff */
[----:B------:R-:W-:Y:S01]  /*2250*/  UMOV UR28, 0x0 ;  /* 0x00000000001c7882 */ /* 0x000fe20000000000 */
[----:B------:R-:W-:Y:S01]  /*2260*/  UMOV UR29, 0x10000000 ;  /* 0x10000000001d7882 */ /* 0x000fe20000000000 */
[----:B------:R-:W-:Y:S01]  /*2270*/  UMOV UR19, UR35 ;  /* 0x0000002300137c82 */ /* 0x000fe20008000000 */
[----:B------:R-:W-:Y:S01]  /*2280*/  UMOV UR20, UR36 ;  /* 0x0000002400147c82 */ /* 0x000fe20008000000 */
[----:B------:R-:W-:Y:S01]  /*2290*/  UMOV UR12, UR36 ;  /* 0x00000024000c7c82 */ /* 0x000fe20008000000 */
[----:B------:R1:W-:Y:S01]  /*22a0*/  UTMALDG.3D.MULTICAST.2CTA [UR16], [UR4], UR10, desc[UR28] ;  /* 0x00001c10040073b4 */ /* 0x0003e2000821180a */
[----:B------:R-:W-:Y:S01]  /*22b0*/  UMOV UR9, UR17 ;  /* 0x0000001100097c82 */ /* 0x000fe20008000000 */
[----:B------:R-:W-:-:S04]  /*22c0*/  UIADD3 UR13, UPT, UPT, UR13, 0x1, URZ ;  /* 0x000000010d0d7890 */ /* 0x000fc8000fffe0ff */
[----:B------:R-:W-:Y:S01]  /*22d0*/  UISETP.NE.AND UP0, UPT, UR13, UR24, UPT ;  /* 0x000000180d00728c */ /* 0x000fe2000bf05270 */
[----:B-1----:R-:W-:Y:S01]  /*22e0*/  UMOV UR10, UR18 ;  /* 0x00000012000a7c82 */ /* 0x002fe20008000000 */
[----:B------:R-:W-:Y:S01]  /*22f0*/  UMOV UR4, UR7 ;  /* 0x0000000700047c82 */ /* 0x000fe20008000000 */
[----:B------:R3:W-:Y:S06]  /*2300*/  UTMALDG.3D.2CTA [UR8], [UR14], desc[UR28] ;  /* 0x00001c080e0075b4 */ /* 0x0007ec0008211000 */
[----:B---3--:R-:W-:Y:S05]  /*2310*/  BRA.U UP0, `(.L_x_39) ;  /* 0xfffffffd00447547 */ /* 0x008fea000b83ffff */
.L_x_33:
[C---:B------:R-:W-:Y:S01]  /*2320*/  LEA R3, R11.reuse, UR6, 0x3 ;  /* 0x000000060b037c11 */ /* 0x040fe2000f8e18ff */
[----:B------:R-:W-:Y:S01]  /*2330*/  NOP ;  /* 0x0000000000007918 */ /* 0x000fe20000000000 */
[----:B-1----:R-:W-:Y:S02]  /*2340*/  SHF.L.U32 R0, R10, 0x1f, RZ ;  /* 0x0000001f0a007819 */ /* 0x002fe400000006ff */
[----:B------:R-:W-:Y:S02]  /*2350*/  LEA R4, R11, UR6, 0x4 ;  /* 0x000000060b047c11 */ /* 0x000fe4000f8e20ff */
[----:B--2-4-:R-:W1:Y:S02]  /*2360*/  SYNCS.PHASECHK.TRANS64.TRYWAIT P0, [R3+URZ+0x100], R0 ;  /* 0x00010000030075a7 */ /* 0x014e6400080011ff */
[----:B-1----:R-:W-:Y:S05]  /*2370*/  @!P0 BRA `(.L_x_40) ;  /* 0x0000006000e48947 */ /* 0x002fea0003800000 */
.L_x_136:
[----:B------:R-:W2:Y:S01]  /*2380*/  LDS.128 R4, [R4+0x190] ;  /* 0x0001900004047984 */ /* 0x000ea20000000c00 */
[----:B------:R-:W-:Y:S01]  /*2390*/  UISETP.GE.AND UP0, UPT, UR42, 0x1, UPT ;  /* 0x000000012a00788c */ /* 0x000fe2000bf06270 */
[----:B------:R-:W-:Y:S01]  /*23a0*/  @!PT LDS RZ, [RZ] ;  /* 0x00000000fffff984 */ /* 0x000fe20000000800 */
[----:B------:R-:W-:Y:S01]  /*23b0*/  @!PT LDS RZ, [RZ] ;  /* 0x00000000fffff984 */ /* 0x000fe20000000800 */
[----:B------:R-:W-:Y:S01]  /*23c0*/  @!PT LDS RZ, [RZ] ;  /* 0x00000000fffff984 */ /* 0x000fe20000000800 */
[----:B------:R-:W-:Y:S01]  /*23d0*/  @!PT LDS RZ, [RZ] ;  /* 0x00000000fffff984 */ /* 0x000fe20000000800 */
[----:B------:R3:W-:Y:S06]  /*23e0*/  MEMBAR.ALL.CTA ;  /* 0x0000000000007992 */ /* 0x0007ec0000008000 */
[----:B---3--:R-:W3:Y:S01]  /*23f0*/  FENCE.VIEW.ASYNC.S ;  /* 0x00000000000073c6 */ /* 0x008ee20000000000 */
[----:B--2---:R-:W-:-:S13]  /*2400*/  LOP3.LUT P0, RZ, R6, 0x1, RZ, 0xc0, !PT ;  /* 0x0000000106ff7812 */ /* 0x004fda000780c0ff */
[----:B---3--:R-:W-:Y:S01]  /*2410*/  VOTEU.ANY UP1, P0 ;  /* 0x0000000000ff7886 */ /* 0x008fe20000020100 */
[----:B------:R-:W-:-:S13]  /*2420*/  PLOP3.LUT P0, PT, PT, PT, UP1, 0x80, 0x8 ;  /* 0x000000000008781c */ /* 0x000fda0003f0f018 */
[----:B-1----:R-:W-:Y:S02]  /*2430*/  @P0 LOP3.LUT R0, R5, 0xffff, RZ, 0xc0, !PT ;  /* 0x0000ffff05000812 */ /* 0x002fe400078ec0ff */
[----:B------:R-:W-:Y:S02]  /*2440*/  @P0 MOV R2, R4 ;  /* 0x0000000400020202 */ /* 0x000fe40000000f00 */
[----:B------:R-:W-:Y:S01]  /*2450*/  @P0 R2UR UR5, R0 ;  /* 0x00000000000502ca */ /* 0x000fe200000e0000 */
[----:B------:R-:W-:Y:S01]  /*2460*/  VIADD R0, R3, 0x110 ;  /* 0x0000011003007836 */ /* 0x000fe20000000000 */
[----:B------:R-:W-:Y:S02]  /*2470*/  @P0 SHF.R.U32.HI R4, RZ, 0x10, R5 ;  /* 0x00000010ff040819 */ /* 0x000fe40000011605 */
[----:B------:R-:W-:Y:S02]  /*2480*/  @P0 R2UR UR8, R2 ;  /* 0x00000000020802ca */ /* 0x000fe400000e0000 */
[----:B------:R-:W-:-:S02]  /*2490*/  PRMT R0, RZ, 0x654, R0 ;  /* 0x00000654ff007816 */ /* 0x000fc40000000000 */
[----:B------:R-:W-:Y:S02]  /*24a0*/  @P0 R2UR UR4, R4 ;  /* 0x00000000040402ca */ /* 0x000fe400000e0000 */
[----:B------:R1:W-:Y:S03]  /*24b0*/  SYNCS.ARRIVE.TRANS64.RED.A1T0 RZ, [R0+URZ], RZ ;  /* 0x000000ff00ff79a7 */ /* 0x0003e600081004ff */
[----:B------:R-:W-:-:S04]  /*24c0*/  @UP1 UMOV UR30, UR5 ;  /* 0x00000005001e1c82 */ /* 0x000fc80008000000 */
[----:B------:R-:W-:-:S04]  /*24d0*/  @UP1 UMOV UR31, UR8 ;  /* 0x00000008001f1c82 */ /* 0x000fc80008000000 */
[----:B------:R-:W-:Y:S01]  /*24e0*/  @UP1 UMOV UR36, UR4 ;  /* 0x0000000400241c82 */ /* 0x000fe20008000000 */
[----:B------:R-:W-:Y:S05]  /*24f0*/  BRA.U !UP0, `(.L_x_41) ;  /* 0x0000000108d47547 */ /* 0x000fea000b800000 */
[----:B------:R-:W2:Y:S01]  /*2500*/  LDCU.128 UR12, c[0x0][0xb10] ;  /* 0x00016200ff0c77ac */ /* 0x000ea20008000c00 */
[----:B------:R-:W3:Y:S01]  /*2510*/  LDCU UR24, c[0x0][0xb20] ;  /* 0x00016400ff1877ac */ /* 0x000ee20008000800 */
[----:B------:R-:W4:Y:S01]  /*2520*/  LDCU UR20, c[0x0][0xb0c] ;  /* 0x00016180ff1477ac */ /* 0x000f220008000800 */
[----:B------:R-:W1:Y:S01]  /*2530*/  LDCU.64 UR10, c[0x0][0xb28] ;  /* 0x00016500ff0a77ac */ /* 0x000e620008000a00 */
[----:B------:R-:W-:Y:S02]  /*2540*/  UISETP.NE.AND UP3, UPT, UR42, 0x1, UPT ;  /* 0x000000012a00788c */ /* 0x000fe4000bf65270 */
[----:B--2---:R-:W-:Y:S02]  /*2550*/  UIMAD.WIDE.U32 UR8, UR37, UR15, URZ ;  /* 0x0000000f250872a5 */ /* 0x004fe4000f8e00ff */
[----:B------:R-:W-:Y:S02]  /*2560*/  UIMAD.WIDE.U32 UR4, UR38, UR12, URZ ;  /* 0x0000000c260472a5 */ /* 0x000fe4000f8e00ff */
[----:B------:R-:W-:-:S02]  /*2570*/  UISETP.NE.AND UP0, UPT, UR14, 0x1, UPT ;  /* 0x000000010e00788c */ /* 0x000fc4000bf05270 */
[----:B------:R-:W-:Y:S01]  /*2580*/  UIMAD.WIDE.U32 UR28, UR30, UR15, URZ ;  /* 0x0000000f1e1c72a5 */ /* 0x000fe2000f8e00ff */
[----:B------:R-:W-:Y:S02]  /*2590*/  UMOV UR8, UR9 ;  /* 0x0000000900087c82 */ /* 0x000fe40008000000 */
[----:B------:R-:W-:Y:S01]  /*25a0*/  UMOV UR4, UR5 ;  /* 0x0000000500047c82 */ /* 0x000fe20008000000 */
[----:B---3--:R-:W-:Y:S02]  /*25b0*/  USHF.R.U32.HI UR8, URZ, UR24, UR8 ;  /* 0x00000018ff087299 */ /* 0x008fe40008011608 */
[----:B----4-:R-:W-:Y:S02]  /*25c0*/  UISETP.NE.AND UP2, UPT, UR20, 0x1, UPT ;  /* 0x000000011400788c */ /* 0x010fe4000bf45270 */
[----:B------:R-:W-:Y:S02]  /*25d0*/  USHF.R.U32.HI UR4, URZ, UR13, UR4 ;  /* 0x0000000dff047299 */ /* 0x000fe40008011604 */
[----:B------:R-:W-:-:S02]  /*25e0*/  USEL UR5, UR37, UR8, !UP0 ;  /* 0x0000000825057287 */ /* 0x000fc4000c000000 */
[----:B------:R-:W-:Y:S02]  /*25f0*/  USEL UR8, UR38, UR4, !UP2 ;  /* 0x0000000426087287 */ /* 0x000fe4000d000000 */
[----:B-1----:R-:W-:Y:S01]  /*2600*/  UIMAD.WIDE.U32 UR16, UR5, UR10, URZ ;  /* 0x0000000a051072a5 */ /* 0x002fe2000f8e00ff */
[----:B------:R-:W-:Y:S01]  /*2610*/  UMOV UR4, UR29 ;  /* 0x0000001d00047c82 */ /* 0x000fe20008000000 */
[----:B------:R-:W-:Y:S02]  /*2620*/  UIMAD.WIDE.U32 UR18, UR31, UR12, URZ ;  /* 0x0000000c1f1272a5 */ /* 0x000fe4000f8e00ff */
[----:B------:R-:W-:-:S03]  /*2630*/  UIMAD.WIDE.U32 UR28, UR8, UR10, URZ ;  /* 0x0000000a081c72a5 */ /* 0x000fc6000f8e00ff */
[----:B------:R-:W-:Y:S01]  /*2640*/  UMOV UR16, UR17 ;  /* 0x0000001100107c82 */ /* 0x000fe20008000000 */
[----:B------:R-:W-:Y:S02]  /*2650*/  USHF.R.U32.HI UR4, URZ, UR24, UR4 ;  /* 0x00000018ff047299 */ /* 0x000fe40008011604 */
[----:B------:R-:W-:Y:S01]  /*2660*/  @UP3 USHF.R.U32.HI UR5, URZ, UR11, UR16 ;  /* 0x0000000bff053299 */ /* 0x000fe20008011610 */
[----:B------:R-:W-:Y:S01]  /*2670*/  UMOV UR18, UR19 ;  /* 0x0000001300127c82 */ /* 0x000fe20008000000 */
[----:B------:R-:W-:Y:S01]  /*2680*/  UMOV UR28, UR29 ;  /* 0x0000001d001c7c82 */ /* 0x000fe20008000000 */
[----:B------:R-:W-:Y:S02]  /*2690*/  USHF.R.U32.HI UR13, URZ, UR13, UR18 ;  /* 0x0000000dff0d7299 */ /* 0x000fe40008011612 */
[----:B------:R-:W-:Y:S02]  /*26a0*/  USEL UR4, UR30, UR4, !UP0 ;  /* 0x000000041e047287 */ /* 0x000fe4000c000000 */
[----:B------:R-:W-:-:S02]  /*26b0*/  @UP3 USHF.R.U32.HI UR8, URZ, UR11, UR28 ;  /* 0x0000000bff083299 */ /* 0x000fc4000801161c */
[----:B------:R-:W-:Y:S02]  /*26c0*/  UIMAD UR9, UR42, UR5, URZ ;  /* 0x000000052a0972a4 */ /* 0x000fe4000f8e02ff */
[----:B------:R-:W-:Y:S02]  /*26d0*/  USEL UR5, UR31, UR13, !UP2 ;  /* 0x0000000d1f057287 */ /* 0x000fe4000d000000 */
[----:B------:R-:W-:Y:S02]  /*26e0*/  UIMAD UR12, UR42, UR8, URZ ;  /* 0x000000082a0c72a4 */ /* 0x000fe4000f8e02ff */
[----:B------:R-:W-:Y:S02]  /*26f0*/  UISETP.GE.AND UP0, UPT, UR4, UR9, UPT ;  /* 0x000000090400728c */ /* 0x000fe4000bf06270 */
[----:B------:R-:W-:Y:S02]  /*2700*/  UIMAD.WIDE.U32 UR16, UR4, UR10, URZ ;  /* 0x0000000a041072a5 */ /* 0x000fe4000f8e00ff */
[----:B------:R-:W-:-:S02]  /*2710*/  UISETP.GE.OR UP0, UPT, UR5, UR12, UP0 ;  /* 0x0000000c0500728c */ /* 0x000fc40008706670 */
        /* <DEDUP_REMOVED lines=19> */
.L_x_41:
[----:B------:R-:W2:Y:S02]  /*2850*/  LDCU UR4, c[0x0][0xb30] ;  /* 0x00016600ff0477ac */ /* 0x000ea40008000800 */
[----:B--2---:R-:W-:-:S09]  /*2860*/  UISETP.NE.AND UP0, UPT, UR4, 0x1, UPT ;  /* 0x000000010400788c */ /* 0x004fd2000bf05270 */
        /* <DEDUP_REMOVED lines=18> */
.L_x_42:
[----:B------:R-:W-:Y:S01]  /*2990*/  VIADD R11, R11, 0x1 ;  /* 0x000000010b0b7836 */ /* 0x000fe20000000000 */
[----:B------:R-:W-:Y:S01]  /*29a0*/  PLOP3.LUT P1, PT, PT, PT, PT, 0x80, 0x8 ;  /* 0x000000000008781c */ /* 0x000fe20003f2f070 */
[----:B------:R-:W-:Y:S02]  /*29b0*/  UIADD3 UR24, UPT, UPT, UR31, UR62, URZ ;  /* 0x0000003e1f187290 */ /* 0x000fe4000fffe0ff */
[----:B------:R-:W-:Y:S01]  /*29c0*/  UIADD3 UR20, UPT, UPT, UR30, UR61, URZ ;  /* 0x0000003d1e147290 */ /* 0x000fe2000fffe0ff */
[----:B------:R-:W-:-:S04]  /*29d0*/  ISETP.NE.AND P0, PT, R11, 0x2, PT ;  /* 0x000000020b00780c */ /* 0x000fc80003f05270 */
[----:B-1----:R-:W-:Y:S02]  /*29e0*/  SEL R0, RZ, 0x1, P0 ;  /* 0x00000001ff007807 */ /* 0x002fe40000000000 */
[----:B------:R-:W-:Y:S02]  /*29f0*/  SEL R11, R11, RZ, P0 ;  /* 0x000000ff0b0b7207 */ /* 0x000fe40000000000 */
[----:B------:R-:W-:Y:S01]  /*2a00*/  LOP3.LUT R10, R10, R0, RZ, 0x3c, !PT ;  /* 0x000000000a0a7212 */ /* 0x000fe200078e3cff */
[----:B------:R-:W-:Y:S06]  /*2a10*/  BRA.U UP1, `(.L_x_43) ;  /* 0xfffffff1012c7547 */ /* 0x000fec000b83ffff */
[----:B------:R-:W-:Y:S01]  /*2a20*/  UIADD3 UR8, UPT, UPT, UR6, 0x68, URZ ;  /* 0x0000006806087890 */ /* 0x000fe2000fffe0ff */
[----:B------:R-:W-:-:S03]  /*2a30*/  SHF.L.U32 R2, R12, 0x1f, RZ ;  /* 0x0000001f0c027819 */ /* 0x000fc600000006ff */
[----:B------:R-:W-:-:S09]  /*2a40*/  ULEA UR4, UR7, UR8, 0x3 ;  /* 0x0000000807047291 */ /* 0x000fd2000f8e18ff */
[----:B------:R-:W1:Y:S02]  /*2a50*/  SYNCS.PHASECHK.TRANS64.TRYWAIT P0, [UR4], R2 ;  /* 0x00000002ff0075a7 */ /* 0x000e640008001104 */
[----:B-1----:R-:W-:Y:S05]  /*2a60*/  @!P0 BRA `(.L_x_44) ;  /* 0x0000005c003c8947 */ /* 0x002fea0003800000 */
.L_x_138:
[----:B------:R-:W-:-:S04]  /*2a70*/  UIADD3 UR4, UPT, UPT, UR7, 0x1, URZ ;  /* 0x0000000107047890 */ /* 0x000fc8000fffe0ff */
[----:B------:R-:W-:-:S04]  /*2a80*/  UISETP.NE.AND UP0, UPT, UR4, 0xd, UPT ;  /* 0x0000000d0400788c */ /* 0x000fc8000bf05270 */
[----:B------:R-:W-:Y:S02]  /*2a90*/  USEL UR6, URZ, 0x1, UP0 ;  /* 0x00000001ff067887 */ /* 0x000fe40008000000 */
[----:B------:R-:W-:-:S04]  /*2aa0*/  USEL UR4, UR4, URZ, UP0 ;  /* 0x000000ff04047287 */ /* 0x000fc80008000000 */
[----:B------:R-:W-:Y:S01]  /*2ab0*/  ULEA UR5, UR4, UR8, 0x3 ;  /* 0x0000000804057291 */ /* 0x000fe2000f8e18ff */
[----:B-1----:R-:W-:-:S04]  /*2ac0*/  LOP3.LUT R2, R12, UR6, RZ, 0x3c, !PT ;  /* 0x000000060c027c12 */ /* 0x002fc8000f8e3cff */
[----:B------:R-:W-:-:S04]  /*2ad0*/  SHF.L.U32 R3, R2, 0x1f, RZ ;  /* 0x0000001f02037819 */ /* 0x000fc800000006ff */
[----:B------:R-:W1:Y:S02]  /*2ae0*/  SYNCS.PHASECHK.TRANS64.TRYWAIT P0, [UR5], R3 ;  /* 0x00000003ff0075a7 */ /* 0x000e640008001105 */
[----:B-1----:R-:W-:Y:S05]  /*2af0*/  @!P0 BRA `(.L_x_45) ;  /* 0x0000005c00308947 */ /* 0x002fea0003800000 */
.L_x_140:
[----:B------:R-:W-:-:S04]  /*2b00*/  UIADD3 UR4, UPT, UPT, UR4, 0x1, URZ ;  /* 0x0000000104047890 */ /* 0x000fc8000fffe0ff */
[----:B------:R-:W-:-:S04]  /*2b10*/  UISETP.NE.AND UP0, UPT, UR4, 0xd, UPT ;  /* 0x0000000d0400788c */ /* 0x000fc8000bf05270 */
[----:B------:R-:W-:Y:S02]  /*2b20*/  USEL UR6, URZ, 0x1, UP0 ;  /* 0x00000001ff067887 */ /* 0x000fe40008000000 */
[----:B------:R-:W-:-:S04]  /*2b30*/  USEL UR4, UR4, URZ, UP0 ;  /* 0x000000ff04047287 */ /* 0x000fc80008000000 */
[----:B------:R-:W-:Y:S01]  /*2b40*/  ULEA UR5, UR4, UR8, 0x3 ;  /* 0x0000000804057291 */ /* 0x000fe2000f8e18ff */
[----:B------:R-:W-:-:S04]  /*2b50*/  LOP3.LUT R2, R2, UR6, RZ, 0x3c, !PT ;  /* 0x0000000602027c12 */ /* 0x000fc8000f8e3cff */
[----:B-1----:R-:W-:-:S04]  /*2b60*/  SHF.L.U32 R3, R2, 0x1f, RZ ;  /* 0x0000001f02037819 */ /* 0x002fc800000006ff */
[----:B------:R-:W1:Y:S02]  /*2b70*/  SYNCS.PHASECHK.TRANS64.TRYWAIT P0, [UR5], R3 ;  /* 0x00000003ff0075a7 */ /* 0x000e640008001105 */
[----:B-1----:R-:W-:Y:S05]  /*2b80*/  @!P0 BRA `(.L_x_46) ;  /* 0x0000005c00248947 */ /* 0x002fea0003800000 */
.L_x_142:
        /* <DEDUP_REMOVED lines=9> */
.L_x_144:
        /* <DEDUP_REMOVED lines=9> */
.L_x_146:
        /* <DEDUP_REMOVED lines=9> */
.L_x_148:
        /* <DEDUP_REMOVED lines=9> */
.L_x_150:
        /* <DEDUP_REMOVED lines=9> */
.L_x_152:
        /* <DEDUP_REMOVED lines=9> */
.L_x_154:
        /* <DEDUP_REMOVED lines=9> */
.L_x_156:
        /* <DEDUP_REMOVED lines=9> */
.L_x_158:
        /* <DEDUP_REMOVED lines=9> */
.L_x_160:
[----:B------:R-:W-:-:S04]  /*30a0*/  UIADD3 UR4, UPT, UPT, UR4, 0x1, URZ ;  /* 0x0000000104047890 */ /* 0x000fc8000fffe0ff */
[----:B------:R-:W-:-:S04]  /*30b0*/  UISETP.NE.AND UP0, UPT, UR4, 0xd, UPT ;  /* 0x0000000d0400788c */ /* 0x000fc8000bf05270 */
[----:B------:R-:W-:Y:S02]  /*30c0*/  USEL UR5, URZ, 0x1, UP0 ;  /* 0x00000001ff057887 */ /* 0x000fe40008000000 */
[----:B------:R-:W-:-:S04]  /*30d0*/  USEL UR4, UR4, URZ, UP0 ;  /* 0x000000ff04047287 */ /* 0x000fc80008000000 */
[----:B------:R-:W-:Y:S01]  /*30e0*/  ULEA UR4, UR4, UR8, 0x3 ;  /* 0x0000000804047291 */ /* 0x000fe2000f8e18ff */
[----:B------:R-:W-:-:S04]  /*30f0*/  LOP3.LUT R2, R2, UR5, RZ, 0x3c, !PT ;  /* 0x0000000502027c12 */ /* 0x000fc8000f8e3cff */
[----:B------:R-:W-:Y:S01]  /*3100*/  SHF.L.U32 R2, R2, 0x1f, RZ ;  /* 0x0000001f02027819 */ /* 0x000fe200000006ff */
[----:B-1----:R-:W-:-:S07]  /*3110*/  IMAD.U32 R0, RZ, RZ, UR4 ;  /* 0x00000004ff007e24 */ /* 0x002fce000f8e00ff */
.L_x_56:
[----:B-1----:R1:W2:Y:S02]  /*3120*/  SYNCS.PHASECHK.TRANS64.TRYWAIT P0, [R0+URZ], R2 ;  /* 0x00000002000075a7 */ /* 0x0022a400080011ff */
[----:B--2---:R-:W-:Y:S05]  /*3130*/  @!P0 NANOSLEEP.SYNCS 0x989680 ;  /* 0x009896800000895d */ /* 0x004fea0003900000 */
[----:B------:R-:W2:Y:S02]  /*3140*/  @!P0 SYNCS.PHASECHK.TRANS64 P0, [R0+URZ], R2 ;  /* 0x00000002000085a7 */ /* 0x000ea400080010ff */
[----:B--2---:R-:W-:Y:S05]  /*3150*/  @P0 EXIT ;  /* 0x000000000000094d */ /* 0x004fea0003800000 */
[----:B------:R-:W-:Y:S05]  /*3160*/  BRA `(.L_x_56) ;  /* 0xfffffffc00ec7947 */ /* 0x000fea000383ffff */
.L_x_23:
[----:B------:R-:W-:-:S04]  /*3170*/  UISETP.NE.AND UP0, UPT, UR46, URZ, UPT ;  /* 0x000000ff2e00728c */ /* 0x000fc8000bf05270 */
[----:B------:R-:W-:-:S09]  /*3180*/  UISETP.NE.OR UP0, UPT, UR23, 0x1, UP0 ;  /* 0x000000011700788c */ /* 0x000fd20008705670 */
[----:B------:R-:W-:Y:S05]  /*3190*/  BRA.U UP0, `(.L_x_57) ;  /* 0x0000000500487547 */ /* 0x000fea000b800000 */
[----:B------:R-:W-:Y:S01]  /*31a0*/  ISETP.GE.U32.AND P2, PT, R0, 0x8, PT ;  /* 0x000000080000780c */ /* 0x000fe20003f46070 */
[----:B------:R-:W-:Y:S01]  /*31b0*/  IMAD.MOV.U32 R12, RZ, RZ, 0x1 ;  /* 0x00000001ff0c7424 */ /* 0x000fe200078e00ff */
[----:B------:R-:W-:Y:S02]  /*31c0*/  CS2R R10, SRZ ;  /* 0x00000000000a7805 */ /* 0x000fe4000001ff00 */
[----:B------:R-:W-:Y:S01]  /*31d0*/  CS2R R8, SRZ ;  /* 0x0000000000087805 */ /* 0x000fe2000001ff00 */
[----:B------:R-:W-:Y:S01]  /*31e0*/  UMOV UR6, 0x400 ;  /* 0x0000040000067882 */ /* 0x000fe20000000000 */
[----:B------:R-:W-:Y:S01]  /*31f0*/  UMOV UR5, URZ ;  /* 0x000000ff00057c82 */ /* 0x000fe20008000000 */
[----:B------:R-:W-:-:S12]  /*3200*/  ULEA UR6, UR46, UR6, 0x18 ;  /* 0x000000062e067291 */ /* 0x000fd8000f8ec0ff */
.L_x_61:
[----:B------:R-:W-:Y:S02]  /*3210*/  LEA R2, R8, UR6, 0x3 ;  /* 0x0000000608027c11 */ /* 0x000fe4000f8e18ff */
[----:B------:R-:W-:-:S03]  /*3220*/  SHF.L.U32 R4, R9, 0x1f, RZ ;  /* 0x0000001f09047819 */ /* 0x000fc600000006ff */
[----:B------:R-:W-:Y:S01]  /*3230*/  VIADD R5, R2, 0x170 ;  /* 0x0000017002057836 */ /* 0x000fe20000000000 */
[----:B------:R-:W2:Y:S02]  /*3240*/  SYNCS.PHASECHK.TRANS64.TRYWAIT P0, [R2+URZ+0x160], R4 ;  /* 0x00016004020075a7 */ /* 0x000ea400080011ff */
[----:B--2---:R-:W-:Y:S05]  /*3250*/  @!P0 BRA `(.L_x_58) ;  /* 0x0000005800608947 */ /* 0x004fea0003800000 */
.L_x_161:
[----:B------:R-:W-:Y:S01]  /*3260*/  ULEA UR4, UR5, UR6, 0x3 ;  /* 0x0000000605047291 */ /* 0x000fe2000f8e18ff */
[----:B--2---:R-:W-:Y:S01]  /*3270*/  PRMT R2, RZ, 0x654, R5 ;  /* 0x00000654ff027816 */ /* 0x004fe20000000005 */
[----:B------:R-:W-:Y:S01]  /*3280*/  @!P2 IMAD.MOV.U32 R4, RZ, RZ, 0x10 ;  /* 0x00000010ff04a424 */ /* 0x000fe200078e00ff */
[----:B------:R-:W-:Y:S01]  /*3290*/  SHF.L.U32 R5, R12, 0x1f, RZ ;  /* 0x0000001f0c057819 */ /* 0x000fe200000006ff */
[----:B------:R-:W-:Y:S01]  /*32a0*/  UIADD3 UR7, UPT, UPT, UR4, 0x100, URZ ;  /* 0x0000010004077890 */ /* 0x000fe2000fffe0ff */
[----:B------:R2:W-:Y:S05]  /*32b0*/  SYNCS.ARRIVE.TRANS64.RED.A1T0 RZ, [R2+URZ], RZ ;  /* 0x000000ff02ff79a7 */ /* 0x0005ea00081004ff */
[----:B------:R-:W-:Y:S01]  /*32c0*/  IMAD.U32 R6, RZ, RZ, UR7 ;  /* 0x00000007ff067e24 */ /* 0x000fe2000f8e00ff */
[----:B------:R-:W3:Y:S04]  /*32d0*/  SYNCS.PHASECHK.TRANS64.TRYWAIT P0, [UR4+0x110], R5 ;  /* 0x00011005ff0075a7 */ /* 0x000ee80008001104 */
[----:B------:R-:W-:Y:S01]  /*32e0*/  PRMT R6, R0, 0x654, R6 ;  /* 0x0000065400067816 */ /* 0x000fe20000000006 */
[----:B--23--:R-:W-:Y:S06]  /*32f0*/  @!P0 BRA `(.L_x_59) ;  /* 0x00000058004c8947 */ /* 0x00cfec0003800000 */
.L_x_163:
[----:B------:R-:W-:Y:S01]  /*3300*/  ULEA UR8, UR5, UR6, 0x4 ;  /* 0x0000000605087291 */ /* 0x000fe2000f8e20ff */
[----:B------:R-:W-:Y:S01]  /*3310*/  SEL R3, R6, R3, !P2 ;  /* 0x0000000306037207 */ /* 0x000fe20005000000 */
[----:B------:R-:W-:Y:S01]  /*3320*/  UIADD3 UR9, UPT, UPT, UR4, 0x100, URZ ;  /* 0x0000010004097890 */ /* 0x000fe2000fffe0ff */
[----:B--2---:R-:W-:Y:S01]  /*3330*/  LEA R2, R11, UR6, 0x3 ;  /* 0x000000060b027c11 */ /* 0x004fe2000f8e18ff */
[----:B------:R-:W-:Y:S01]  /*3340*/  UIADD3 UR8, UPT, UPT, UR8, 0x190, URZ ;  /* 0x0000019008087890 */ /* 0x000fe2000fffe0ff */
[----:B------:R2:W-:Y:S01]  /*3350*/  @!P2 SYNCS.ARRIVE.TRANS64.RED RZ, [R3+URZ], R4 ;  /* 0x0000000403ffa9a7 */ /* 0x0005e200080004ff */
[----:B------:R-:W-:Y:S01]  /*3360*/  UIADD3 UR4, UPT, UPT, UR5, 0x1, URZ ;  /* 0x0000000105047890 */ /* 0x000fe2000fffe0ff */
[----:B------:R-:W-:-:S03]  /*3370*/  VIADD R8, R8, 0x1 ;  /* 0x0000000108087836 */ /* 0x000fc60000000000 */
[----:B------:R-:W-:Y:S02]  /*3380*/  UISETP.NE.AND UP0, UPT, UR4, 0x2, UPT ;  /* 0x000000020400788c */ /* 0x000fe4000bf05270 */
[----:B------:R-:W-:Y:S01]  /*3390*/  ISETP.NE.AND P0, PT, R8, 0x2, PT ;  /* 0x000000020800780c */ /* 0x000fe20003f05270 */
[----:B------:R-:W-:Y:S06]  /*33a0*/  UGETNEXTWORKID.BROADCAST [UR8], [UR9] ;  /* 0x00000000080073ca */ /* 0x000fec0008000100 */
[----:B------:R-:W-:Y:S02]  /*33b0*/  USEL UR7, URZ, 0x1, UP0 ;  /* 0x00000001ff077887 */ /* 0x000fe40008000000 */
[----:B------:R-:W-:-:S04]  /*33c0*/  USEL UR5, UR4, URZ, UP0 ;  /* 0x000000ff04057287 */ /* 0x000fc80008000000 */
[----:B------:R-:W-:Y:S02]  /*33d0*/  LOP3.LUT R12, R12, UR7, RZ, 0x3c, !PT ;  /* 0x000000070c0c7c12 */ /* 0x000fe4000f8e3cff */
[----:B--2---:R-:W-:-:S04]  /*33e0*/  SHF.L.U32 R4, R10, 0x1f, RZ ;  /* 0x0000001f0a047819 */ /* 0x004fc800000006ff */
[----:B------:R-:W2:Y:S02]  /*33f0*/  SYNCS.PHASECHK.TRANS64.TRYWAIT P1, [R2+URZ+0x100], R4 ;  /* 0x00010004020075a7 */ /* 0x000ea400080211ff */
[----:B--2---:R-:W-:Y:S05]  /*3400*/  @!P1 BRA `(.L_x_60) ;  /* 0x0000005800209947 */ /* 0x004fea0003800000 */
.L_x_164:
[C---:B--2---:R-:W-:Y:S01]  /*3410*/  LEA R4, R11.reuse, UR6, 0x4 ;  /* 0x000000060b047c11 */ /* 0x044fe2000f8e20ff */
[----:B------:R-:W-:Y:S01]  /*3420*/  VIADD R2, R2, 0x110 ;  /* 0x0000011002027836 */ /* 0x000fe20000000000 */
[----:B------:R-:W-:Y:S01]  /*3430*/  SEL R8, R8, RZ, P0 ;  /* 0x000000ff08087207 */ /* 0x000fe20000000000 */
[----:B------:R-:W-:-:S03]  /*3440*/  VIADD R11, R11, 0x1 ;  /* 0x000000010b0b7836 */ /* 0x000fc60000000000 */
[----:B------:R-:W2:Y:S01]  /*3450*/  LDS.128 R4, [R4+0x190] ;  /* 0x0001900004047984 */ /* 0x000ea20000000c00 */
[----:B------:R-:W-:Y:S02]  /*3460*/  PRMT R2, RZ, 0x654, R2 ;  /* 0x00000654ff027816 */ /* 0x000fe40000000002 */
[C---:B------:R-:W-:Y:S01]  /*3470*/  ISETP.NE.AND P1, PT, R11.reuse, 0x2, PT ;  /* 0x000000020b00780c */ /* 0x040fe20003f25270 */
[----:B------:R-:W-:Y:S01]  /*3480*/  @!PT LDS RZ, [RZ] ;  /* 0x00000000fffff984 */ /* 0x000fe20000000800 */
[----:B------:R-:W-:Y:S01]  /*3490*/  @!PT LDS RZ, [RZ] ;  /* 0x00000000fffff984 */ /* 0x000fe20000000800 */
[----:B------:R-:W-:Y:S01]  /*34a0*/  @!PT LDS RZ, [RZ] ;  /* 0x00000000fffff984 */ /* 0x000fe20000000800 */
[----:B------:R-:W-:Y:S01]  /*34b0*/  @!PT LDS RZ, [RZ] ;  /* 0x00000000fffff984 */ /* 0x000fe20000000800 */
[----:B------:R3:W-:Y:S06]  /*34c0*/  MEMBAR.ALL.CTA ;  /* 0x0000000000007992 */ /* 0x0007ec0000008000 */
[----:B---3--:R-:W3:Y:S01]  /*34d0*/  FENCE.VIEW.ASYNC.S ;  /* 0x00000000000073c6 */ /* 0x008ee20000000000 */
[----:B------:R-:W-:Y:S01]  /*34e0*/  SEL R11, R11, RZ, P1 ;  /* 0x000000ff0b0b7207 */ /* 0x000fe20000800000 */
[----:B---3--:R3:W-:Y:S01]  /*34f0*/  SYNCS.ARRIVE.TRANS64.RED.A1T0 RZ, [R2+URZ], RZ ;  /* 0x000000ff02ff79a7 */ /* 0x0087e200081004ff */
[----:B--2---:R-:W-:-:S02]  /*3500*/  LOP3.LUT P3, RZ, R6, 0x1, RZ, 0xc0, !PT ;  /* 0x0000000106ff7812 */ /* 0x004fc4000786c0ff */
[----:B------:R-:W-:-:S04]  /*3510*/  SEL R4, RZ, 0x1, P1 ;  /* 0x00000001ff047807 */ /* 0x000fc80000800000 */
[----:B------:R-:W-:Y:S02]  /*3520*/  LOP3.LUT R10, R10, R4, RZ, 0x3c, !PT ;  /* 0x000000040a0a7212 */ /* 0x000fe400078e3cff */
[----:B---3--:R-:W-:-:S04]  /*3530*/  SEL R2, RZ, 0x1, P0 ;  /* 0x00000001ff027807 */ /* 0x008fc80000000000 */
[----:B------:R-:W-:Y:S01]  /*3540*/  LOP3.LUT R9, R9, R2, RZ, 0x3c, !PT ;  /* 0x0000000209097212 */ /* 0x000fe200078e3cff */
[----:B------:R-:W-:Y:S06]  /*3550*/  @P3 BRA `(.L_x_61) ;  /* 0xfffffffc002c3947 */ /* 0x000fec000383ffff */
[----:B------:R-:W-:Y:S01]  /*3560*/  ULEA UR4, UR5, UR6, 0x3 ;  /* 0x0000000605047291 */ /* 0x000fe2000f8e18ff */
[----:B------:R-:W-:-:S08]  /*3570*/  SHF.L.U32 R2, R12, 0x1f, RZ ;  /* 0x0000001f0c027819 */ /* 0x000fd000000006ff */
[----:B------:R-:W2:Y:S02]  /*3580*/  SYNCS.PHASECHK.TRANS64 P0, [UR4+0x110], R2 ;  /* 0x00011002ff0075a7 */ /* 0x000ea40008001004 */
[----:B--2---:R-:W-:Y:S05]  /*3590*/  @P0 BRA `(.L_x_62) ;  /* 0x0000000000080947 */ /* 0x004fea0003800000 */
[----:B------:R-:W2:Y:S02]  /*35a0*/  SYNCS.PHASECHK.TRANS64.TRYWAIT P0, [UR4+0x110], R2 ;  /* 0x00011002ff0075a7 */ /* 0x000ea40008001104 */
[----:B--2---:R-:W-:Y:S05]  /*35b0*/  @!P0 BRA `(.L_x_63) ;  /* 0x0000005400c88947 */ /* 0x004fea0003800000 */
.L_x_62:
[----:B------:R-:W-:-:S04]  /*35c0*/  UIADD3 UR7, UPT, UPT, UR5, 0x1, URZ ;  /* 0x0000000105077890 */ /* 0x000fc8000fffe0ff */
[----:B------:R-:W-:-:S04]  /*35d0*/  UISETP.NE.AND UP0, UPT, UR7, 0x2, UPT ;  /* 0x000000020700788c */ /* 0x000fc8000bf05270 */
[----:B------:R-:W-:Y:S02]  /*35e0*/  USEL UR8, URZ, 0x1, UP0 ;  /* 0x00000001ff087887 */ /* 0x000fe40008000000 */
[----:B------:R-:W-:-:S04]  /*35f0*/  USEL UR7, UR7, URZ, UP0 ;  /* 0x000000ff07077287 */ /* 0x000fc80008000000 */
[----:B------:R-:W-:Y:S01]  /*3600*/  ULEA UR7, UR7, UR6, 0x3 ;  /* 0x0000000607077291 */ /* 0x000fe2000f8e18ff */
[----:B--2---:R-:W-:-:S04]  /*3610*/  LOP3.LUT R2, R12, UR8, RZ, 0x3c, !PT ;  /* 0x000000080c027c12 */ /* 0x004fc8000f8e3cff */
[----:B------:R-:W-:-:S04]  /*3620*/  SHF.L.U32 R0, R2, 0x1f, RZ ;  /* 0x0000001f02007819 */ /* 0x000fc800000006ff */
[----:B------:R-:W2:Y:S02]  /*3630*/  SYNCS.PHASECHK.TRANS64 P0, [UR7+0x110], R0 ;  /* 0x00011000ff0075a7 */ /* 0x000ea40008001007 */
[----:B-12---:R-:W-:Y:S05]  /*3640*/  @P0 EXIT ;  /* 0x000000000000094d */ /* 0x006fea0003800000 */
[----:B------:R-:W-:Y:S02]  /*3650*/  SHF.L.U32 R2, R2, 0x1f, RZ ;  /* 0x0000001f02027819 */ /* 0x000fe400000006ff */
[----:B------:R-:W-:-:S07]  /*3660*/  MOV R0, UR7 ;  /* 0x0000000700007c02 */ /* 0x000fce0008000f00 */
.L_x_64:
[----:B-1----:R1:W2:Y:S02]  /*3670*/  SYNCS.PHASECHK.TRANS64.TRYWAIT P0, [R0+URZ+0x110], R2 ;  /* 0x00011002000075a7 */ /* 0x0022a400080011ff */
[----:B--2---:R-:W-:Y:S05]  /*3680*/  @!P0 NANOSLEEP.SYNCS 0x989680 ;  /* 0x009896800000895d */ /* 0x004fea0003900000 */
[----:B------:R-:W2:Y:S02]  /*3690*/  @!P0 SYNCS.PHASECHK.TRANS64 P0, [R0+URZ+0x110], R2 ;  /* 0x00011002000085a7 */ /* 0x000ea400080010ff */
[----:B--2---:R-:W-:Y:S05]  /*36a0*/  @P0 EXIT ;  /* 0x000000000000094d */ /* 0x004fea0003800000 */
[----:B------:R-:W-:Y:S05]  /*36b0*/  BRA `(.L_x_64) ;  /* 0xfffffffc00ec7947 */ /* 0x000fea000383ffff */
.L_x_57:
[----:B------:R-:W-:Y:S05]  /*36c0*/  BRA.U UP5, `(.L_x_65) ;  /* 0x0000001105d87547 */ /* 0x000fea000b800000 */
[----:B------:R-:W-:Y:S01]  /*36d0*/  UMOV UR4, 0x40 ;  /* 0x0000004000047882 */ /* 0x000fe20000000000 */
[----:B------:R-:W-:Y:S01]  /*36e0*/  NOP ;  /* 0x0000000000007918 */ /* 0x000fe20000000000 */
[----:B------:R-:W-:Y:S01]  /*36f0*/  ULEA UR5, UR46, UR4, 0x18 ;  /* 0x000000042e057291 */ /* 0x000fe2000f8ec0ff */
[----:B------:R-:W-:Y:S02]  /*3700*/  UMOV UR6, 0x400 ;  /* 0x0000040000067882 */ /* 0x000fe40000000000 */
[----:B------:R-:W-:-:S06]  /*3710*/  ULEA UR6, UR46, UR6, 0x18 ;  /* 0x000000062e067291 */ /* 0x000fcc000f8ec0ff */
[----:B------:R-:W2:Y:S02]  /*3720*/  LDS.U8 R0, [UR5+0x1c] ;  /* 0x00001c05ff007984 */ /* 0x000ea40008000000 */
[----:B--2---:R-:W-:-:S13]  /*3730*/  ISETP.NE.AND P0, PT, R0, RZ, PT ;  /* 0x000000ff0000720c */ /* 0x004fda0003f05270 */
[----:B------:R-:W-:Y:S05]  /*3740*/  @P0 BRA `(.L_x_66) ;  /* 0x0000000400080947 */ /* 0x000fea0003800000 */
[----:B------:R-:W-:Y:S02]  /*3750*/  UISETP.NE.U32.AND UP1, UPT, UR47, 0x1, UPT ;  /* 0x000000012f00788c */ /* 0x000fe4000bf25070 */
[----:B------:R-:W-:-:S07]  /*3760*/  UIADD3 UR7, UPT, UPT, UR5, 0x8, URZ ;  /* 0x0000000805077890 */ /* 0x000fce000fffe0ff */
[----:B------:R-:W-:Y:S05]  /*3770*/  BRA.U !UP1, `(.L_x_67) ;  /* 0x00000001099c7547 */ /* 0x000fea000b800000 */
[----:B------:R-:W-:Y:S01]  /*3780*/  ELECT P0, URZ, PT ;  /* 0x0000000000ff782f */ /* 0x000fe20003800000 */
[----:B------:R-:W-:-:S12]  /*3790*/  BSSY B0, `(.L_x_67) ;  /* 0x0000025000007945 */ /* 0x000fd80003800000 */
[----:B------:R-:W-:Y:S05]  /*37a0*/  @!P0 BRA `(.L_x_68) ;  /* 0x00000000008c8947 */ /* 0x000fea0003800000 */
[----:B------:R-:W-:-:S05]  /*37b0*/  UMOV UR4, 0x10 ;  /* 0x0000001000047882 */ /* 0x000fca0000000000 */
[----:B------:R-:W-:Y:S04]  /*37c0*/  DEPBAR.LE SB2, 0x36 ;  /* 0x0000ad800000791a */ /* 0x000fe80000000000 */
[----:B------:R-:W2:Y:S02]  /*37d0*/  UTCATOMSWS.2CTA.FIND_AND_SET.ALIGN UP0, UR4, UR4 ;  /* 0x00000004000475e3 */ /* 0x000ea40008200800 */
[----:B--2---:R-:W-:Y:S01]  /*37e0*/  MOV R10, UR4 ;  /* 0x00000004000a7c02 */ /* 0x004fe20008000f00 */
[----:B------:R-:W-:Y:S06]  /*37f0*/  BRA.U UP0, `(.L_x_69) ;  /* 0x0000000100187547 */ /* 0x000fec000b800000 */
.L_x_70:
[----:B------:R-:W-:Y:S05]  /*3800*/  NANOSLEEP 0x64 ;  /* 0x000000640000795d */ /* 0x000fea0003800000 */
[----:B------:R-:W-:-:S05]  /*3810*/  UMOV UR4, 0x10 ;  /* 0x0000001000047882 */ /* 0x000fca0000000000 */
[----:B------:R-:W-:Y:S04]  /*3820*/  DEPBAR.LE SB2, 0x36 ;  /* 0x0000ad800000791a */ /* 0x000fe80000000000 */
[----:B------:R-:W2:Y:S02]  /*3830*/  UTCATOMSWS.2CTA.FIND_AND_SET.ALIGN UP0, UR4, UR4 ;  /* 0x00000004000475e3 */ /* 0x000ea40008200800 */
[----:B--2---:R-:W-:Y:S01]  /*3840*/  MOV R10, UR4 ;  /* 0x00000004000a7c02 */ /* 0x004fe20008000f00 */
[----:B------:R-:W-:Y:S05]  /*3850*/  BRA.U !UP0, `(.L_x_70) ;  /* 0xfffffffd08e87547 */ /* 0x000fea000b83ffff */
.L_x_69:
[----:B------:R-:W2:Y:S01]  /*3860*/  LDS R6, [UR5+0x10] ;  /* 0x00001005ff067984 */ /* 0x000ea20008000800 */
[----:B------:R-:W-:Y:S01]  /*3870*/  IMAD.U32 R0, RZ, RZ, UR6 ;  /* 0x00000006ff007e24 */ /* 0x000fe2000f8e00ff */
[----:B------:R-:W-:-:S03]  /*3880*/  MOV R4, UR48 ;  /* 0x0000003000047c02 */ /* 0x000fc60008000f00 */
[----:B------:R-:W-:Y:S01]  /*3890*/  VIADD R0, R0, 0x1b0 ;  /* 0x000001b000007836 */ /* 0x000fe20000000000 */
[----:B--2---:R-:W-:-:S04]  /*38a0*/  SHF.L.U32 R6, R6, 0x1f, RZ ;  /* 0x0000001f06067819 */ /* 0x004fc800000006ff */
[----:B------:R-:W2:Y:S02]  /*38b0*/  SYNCS.PHASECHK.TRANS64.TRYWAIT P0, [UR5+0x8], R6 ;  /* 0x00000806ff0075a7 */ /* 0x000ea40008001105 */
[----:B--2---:R-:W-:Y:S05]  /*38c0*/  @P0 BRA `(.L_x_71) ;  /* 0x0000000000080947 */ /* 0x004fea0003800000 */
[----:B------:R-:W2:Y:S02]  /*38d0*/  SYNCS.PHASECHK.TRANS64.TRYWAIT P0, [UR5+0x8], R6 ;  /* 0x00000806ff0075a7 */ /* 0x000ea40008001105 */
[----:B--2---:R-:W-:Y:S05]  /*38e0*/  @!P0 BRA `(.L_x_72) ;  /* 0x0000005400148947 */ /* 0x004fea0003800000 */
.L_x_71:
[----:B------:R-:W-:Y:S01]  /*38f0*/  PRMT R4, R4, 0x654, R0 ;  /* 0x0000065404047816 */ /* 0x000fe20000000000 */
[----:B------:R-:W-:Y:S01]  /*3900*/  HFMA2 R0, -RZ, RZ, 0, 5.9604644775390625e-08 ;  /* 0x00000001ff007431 */ /* 0x000fe200000001ff */
[----:B------:R-:W-:Y:S01]  /*3910*/  UPRMT UR4, UR48, 0x654, UR7 ;  /* 0x0000065430047896 */ /* 0x000fe20008000007 */
[----:B------:R-:W-:Y:S02]  /*3920*/  IMAD.MOV.U32 R8, RZ, RZ, 0xffff ;  /* 0x0000ffffff087424 */ /* 0x000fe400078e00ff */
[----:B--2---:R-:W-:Y:S02]  /*3930*/  IMAD.MOV.U32 R6, RZ, RZ, 0x4 ;  /* 0x00000004ff067424 */ /* 0x004fe400078e00ff */
[----:B------:R-:W-:Y:S01]  /*3940*/  IMAD.SHL.U32 R9, R10, 0x20, RZ ;  /* 0x000000200a097824 */ /* 0x000fe200078e00ff */
[----:B------:R-:W-:Y:S02]  /*3950*/  MOV R5, UR4 ;  /* 0x0000000400057c02 */ /* 0x000fe40008000f00 */
[-C--:B------:R-:W-:Y:S01]  /*3960*/  SHF.L.U32 R8, R8, R10.reuse, RZ ;  /* 0x0000000a08087219 */ /* 0x080fe200000006ff */
[----:B------:R2:W-:Y:S01]  /*3970*/  SYNCS.ARRIVE.TRANS64.RED RZ, [UR4], R6 ;  /* 0x00000006ffff79a7 */ /* 0x0005e20008000404 */
[----:B------:R-:W-:Y:S01]  /*3980*/  SHF.L.U32 R7, R0, R10, RZ ;  /* 0x0000000a00077219 */ /* 0x000fe200000006ff */
[----:B------:R2:W-:Y:S04]  /*3990*/  STS [UR6+0x1b0], R9 ;  /* 0x0001b009ff007988 */ /* 0x0005e80008000806 */
[----:B------:R2:W-:Y:S04]  /*39a0*/  STAS [R4.64], R10 ;  /* 0x0000000a04007dbd */ /* 0x0005e8000c0008ff */
[----:B------:R2:W-:Y:S04]  /*39b0*/  ATOMS.OR RZ, [UR5+0x14], R8 ;  /* 0x00001408ffff798c */ /* 0x0005e8000b000005 */
[----:B------:R2:W-:Y:S04]  /*39c0*/  ATOMS.OR RZ, [UR5+0x18], R7 ;  /* 0x00001807ffff798c */ /* 0x0005e8000b000005 */
[----:B------:R2:W-:Y:S02]  /*39d0*/  ATOMS.XOR RZ, [UR5+0x10], R0 ;  /* 0x00001000ffff798c */ /* 0x0005e4000b800005 */
.L_x_68:
[----:B-1----:R-:W-:Y:S05]  /*39e0*/  BSYNC B0 ;  /* 0x0000000000007941 */ /* 0x002fea0003800000 */
.L_x_67:
[----:B------:R-:W-:Y:S05]  /*39f0*/  BRA.U UP1, `(.L_x_73) ;  /* 0x00000001016c7547 */ /* 0x000fea000b800000 */
[----:B------:R-:W-:-:S03]  /*3a00*/  UMOV UR4, 0xffffffff ;  /* 0xffffffff00047882 */ /* 0x000fc60000000000 */
[----:B------:R-:W-:Y:S05]  /*3a10*/  BRA.DIV UR4, `(.L_x_74) ;  /* 0x0000005204e07947 */ /* 0x000fea000b800000 */
[----:B------:R-:W-:-:S13]  /*3a20*/  ELECT P6, URZ, PT ;  /* 0x0000000000ff782f */ /* 0x000fda00038c0000 */
.L_x_168:
[----:B------:R-:W-:Y:S05]  /*3a30*/  @!P6 BRA `(.L_x_73) ;  /* 0x00000000005ce947 */ /* 0x000fea0003800000 */
[----:B--2---:R-:W2:Y:S02]  /*3a40*/  LDS R4, [UR5+0x10] ;  /* 0x00001005ff047984 */ /* 0x004ea40008000800 */
[----:B--2---:R-:W-:-:S04]  /*3a50*/  SHF.L.U32 R4, R4, 0x1f, RZ ;  /* 0x0000001f04047819 */ /* 0x004fc800000006ff */
[----:B------:R-:W2:Y:S02]  /*3a60*/  SYNCS.PHASECHK.TRANS64.TRYWAIT P0, [UR5+0x8], R4 ;  /* 0x00000804ff0075a7 */ /* 0x000ea40008001105 */
[----:B--2---:R-:W-:Y:S05]  /*3a70*/  @P0 BRA `(.L_x_75) ;  /* 0x0000000000080947 */ /* 0x004fea0003800000 */
[----:B------:R-:W2:Y:S02]  /*3a80*/  SYNCS.PHASECHK.TRANS64.TRYWAIT P0, [UR5+0x8], R4 ;  /* 0x00000804ff0075a7 */ /* 0x000ea40008001105 */
[----:B--2---:R-:W-:Y:S05]  /*3a90*/  @!P0 BRA `(.L_x_76) ;  /* 0x0000005000e08947 */ /* 0x004fea0003800000 */
.L_x_75:
[----:B------:R-:W3:Y:S01]  /*3aa0*/  LDS R6, [UR6+0x1b0] ;  /* 0x0001b006ff067984 */ /* 0x000ee20008000800 */
[----:B--2---:R-:W-:Y:S02]  /*3ab0*/  HFMA2 R0, -RZ, RZ, 0, 5.9604644775390625e-08 ;  /* 0x00000001ff007431 */ /* 0x004fe400000001ff */
[----:B------:R-:W-:Y:S01]  /*3ac0*/  IMAD.MOV.U32 R4, RZ, RZ, 0xffff ;  /* 0x0000ffffff047424 */ /* 0x000fe200078e00ff */
[----:B------:R-:W-:Y:S01]  /*3ad0*/  UPRMT UR4, UR48, 0x654, UR7 ;  /* 0x0000065430047896 */ /* 0x000fe20008000007 */
[----:B---3--:R-:W-:-:S03]  /*3ae0*/  IMAD.SHL.U32 R5, R6, 0x20, RZ ;  /* 0x0000002006057824 */ /* 0x008fc600078e00ff */
[-C--:B------:R-:W-:Y:S02]  /*3af0*/  SHF.L.U32 R4, R4, R6.reuse, RZ ;  /* 0x0000000604047219 */ /* 0x080fe400000006ff */
[----:B------:R-:W-:Y:S01]  /*3b00*/  SHF.L.U32 R6, R0, R6, RZ ;  /* 0x0000000600067219 */ /* 0x000fe200000006ff */
[----:B------:R3:W-:Y:S04]  /*3b10*/  STS [UR6+0x1b0], R5 ;  /* 0x0001b005ff007988 */ /* 0x0007e80008000806 */
[----:B------:R3:W-:Y:S04]  /*3b20*/  ATOMS.OR RZ, [UR5+0x14], R4 ;  /* 0x00001404ffff798c */ /* 0x0007e8000b000005 */
[----:B------:R3:W-:Y:S01]  /*3b30*/  ATOMS.OR RZ, [UR5+0x18], R6 ;  /* 0x00001806ffff798c */ /* 0x0007e2000b000005 */
[----:B------:R-:W-:Y:S03]  /*3b40*/  SYNCS.ARRIVE.TRANS64.RED.A1T0 RZ, [UR4], RZ ;  /* 0x000000ffffff79a7 */ /* 0x000fe60008100404 */
[----:B------:R3:W-:Y:S01]  /*3b50*/  ATOMS.XOR RZ, [UR5+0x10], R0 ;  /* 0x00001000ffff798c */ /* 0x0007e2000b800005 */
[----:B------:R-:W-:Y:S05]  /*3b60*/  BRA `(.L_x_73) ;  /* 0x0000000000107947 */ /* 0x000fea0003800000 */
.L_x_66:
[----:B------:R-:W-:Y:S02]  /*3b70*/  MOV R0, 0xffffffff ;  /* 0xffffffff00007802 */ /* 0x000fe40000000f00 */
[----:B------:R-:W-:-:S03]  /*3b80*/  MOV R4, 0x3bb0 ;  /* 0x00003bb000047802 */ /* 0x000fc60000000f00 */
[----:B------:R2:W-:Y:S04]  /*3b90*/  STS [UR6+0x1b0], R0 ;  /* 0x0001b000ff007988 */ /* 0x0005e80008000806 */
[----:B-12--5:R-:W-:Y:S05]  /*3ba0*/  CALL.REL.NOINC `($__internal_1_$__cuda_sm10x_tcgen05_guardrail_trap_phase_invalid_during_alloc) ;  /* 0x0000005800287944 */ /* 0x026fea0003c00000 */
.L_x_73:
[----:B------:R-:W-:Y:S05]  /*3bb0*/  WARPSYNC.ALL ;  /* 0x0000000000007948 */ /* 0x000fea0003800000 */
[----:B------:R-:W4:Y:S01]  /*3bc0*/  S2UR UR4, SR_CgaCtaId ;  /* 0x00000000000479c3 */ /* 0x000f220000008800 */
[----:B------:R-:W-:Y:S01]  /*3bd0*/  UMOV UR26, 0x400 ;  /* 0x00000400001a7882 */ /* 0x000fe20000000000 */
[----:B------:R-:W-:-:S06]  /*3be0*/  NOP ;  /* 0x0000000000007918 */ /* 0x000fcc0000000000 */
[----:B------:R-:W-:Y:S06]  /*3bf0*/  BAR.ARV 0x6, 0xa0 ;  /* 0x0182800000007b1d */ /* 0x000fec0000002000 */
[----:B------:R-:W1:Y:S01]  /*3c00*/  LDCU UR6, c[0x0][0x38c] ;  /* 0x00007180ff0677ac */ /* 0x000e620008000800 */
[----:B------:R-:W-:Y:S01]  /*3c10*/  LOP3.LUT R3, R3, 0xffff, RZ, 0xc0, !PT ;  /* 0x0000ffff03037812 */ /* 0x000fe200078ec0ff */
[----:B--2---:R-:W-:Y:S01]  /*3c20*/  IMAD.MOV.U32 R9, RZ, RZ, 0x1 ;  /* 0x00000001ff097424 */ /* 0x004fe200078e00ff */
[----:B------:R-:W-:Y:S01]  /*3c30*/  LOP3.LUT R2, R2, 0xffff, RZ, 0xc0, !PT ;  /* 0x0000ffff02027812 */ /* 0x000fe200078ec0ff */
[----:B------:R-:W-:Y:S01]  /*3c40*/  IMAD.MOV.U32 R8, RZ, RZ, RZ ;  /* 0x000000ffff087224 */ /* 0x000fe200078e00ff */
[----:B------:R-:W-:Y:S01]  /*3c50*/  R2UR UR28, R3 ;  /* 0x00000000031c72ca */ /* 0x000fe200000e0000 */
[----:B------:R-:W-:Y:S01]  /*3c60*/  UMOV UR32, URZ ;  /* 0x000000ff00207c82 */ /* 0x000fe20008000000 */
[----:B------:R-:W-:-:S02]  /*3c70*/  R2UR UR42, R2 ;  /* 0x00000000022a72ca */ /* 0x000fc400000e0000 */
[----:B------:R-:W-:Y:S01]  /*3c80*/  CS2R R2, SRZ ;  /* 0x0000000000027805 */ /* 0x000fe2000001ff00 */
[----:B------:R-:W-:Y:S01]  /*3c90*/  UMOV UR23, URZ ;  /* 0x000000ff00177c82 */ /* 0x000fe20008000000 */
[----:B----4-:R-:W-:Y:S01]  /*3ca0*/  ULEA UR26, UR4, UR26, 0x18 ;  /* 0x0000001a041a7291 */ /* 0x010fe2000f8ec0ff */
[----:B------:R-:W-:Y:S01]  /*3cb0*/  UMOV UR22, URZ ;  /* 0x000000ff00167c82 */ /* 0x000fe20008000000 */
[----:B------:R-:W-:Y:S02]  /*3cc0*/  UISETP.NE.AND UP3, UPT, UR47, URZ, UPT ;  /* 0x000000ff2f00728c */ /* 0x000fe4000bf65270 */
[----:B------:R-:W-:Y:S02]  /*3cd0*/  UIADD3 UR5, UPT, UPT, UR26, 0x4300, URZ ;  /* 0x000043001a057890 */ /* 0x000fe4000fffe0ff */
[----:B------:R-:W-:-:S03]  /*3ce0*/  UIADD3 UR4, UPT, UPT, UR26, 0x1e300, URZ ;  /* 0x0001e3001a047890 */ /* 0x000fc6000fffe0ff */
[----:B---3--:R-:W2:Y:S01]  /*3cf0*/  LDS R0, [UR26+0x1b0] ;  /* 0x0001b01aff007984 */ /* 0x008ea20008000800 */
[----:B-1----:R-:W-:Y:S02]  /*3d00*/  UIADD3 UR6, UPT, UPT, UR6, 0x7f, URZ ;  /* 0x0000007f06067890 */ /* 0x002fe4000fffe0ff */
[----:B------:R-:W-:Y:S02]  /*3d10*/  USHF.R.U32.HI UR5, URZ, 0x4, UR5 ;  /* 0x00000004ff057899 */ /* 0x000fe40008011605 */
[----:B------:R-:W-:Y:S02]  /*3d20*/  USHF.R.S32.HI UR33, URZ, 0x1f, UR6 ;  /* 0x0000001fff217899 */ /* 0x000fe40008011406 */
[----:B------:R-:W-:Y:S02]  /*3d30*/  USHF.R.U32.HI UR4, URZ, 0x4, UR4 ;  /* 0x00000004ff047899 */ /* 0x000fe40008011604 */
[----:B------:R-:W-:Y:S02]  /*3d40*/  ULEA.HI UR33, UR33, UR6, URZ, 0x7 ;  /* 0x0000000621217291 */ /* 0x000fe4000f8f38ff */
[----:B------:R-:W-:-:S02]  /*3d50*/  ULOP3.LUT UR5, UR5, 0x3fff, URZ, 0xc0, !UPT ;  /* 0x00003fff05057892 */ /* 0x000fc4000f8ec0ff */
[----:B------:R-:W-:Y:S02]  /*3d60*/  USHF.R.S32.HI UR33, URZ, 0x7, UR33 ;  /* 0x00000007ff217899 */ /* 0x000fe40008011421 */
[----:B------:R-:W-:Y:S02]  /*3d70*/  ULOP3.LUT UR30, UR4, 0x3fff, URZ, 0xc0, !UPT ;  /* 0x00003fff041e7892 */ /* 0x000fe4000f8ec0ff */
[----:B------:R-:W-:Y:S01]  /*3d80*/  UISETP.LT.AND UP0, UPT, UR33, 0x1, UPT ;  /* 0x000000012100788c */ /* 0x000fe2000bf01270 */
[----:B------:R-:W-:Y:S01]  /*3d90*/  UMOV UR40, 0x0 ;  /* 0x0000000000287882 */ /* 0x000fe20000000000 */
[----:B------:R-:W-:Y:S01]  /*3da0*/  UMOV UR41, 0x82004a0 ;  /* 0x082004a000297882 */ /* 0x000fe20000000000 */
[----:B------:R-:W-:Y:S02]  /*3db0*/  ULOP3.LUT UR29, UR5, 0x10000, URZ, 0xfc, !UPT ;  /* 0x00010000051d7892 */ /* 0x000fe4000f8efcff */
[----:B------:R-:W-:Y:S02]  /*3dc0*/  ULOP3.LUT UR30, UR30, 0x10000, URZ, 0xfc, !UPT ;  /* 0x000100001e1e7892 */ /* 0x000fe4000f8efcff */
[----:B------:R-:W-:Y:S01]  /*3dd0*/  USEL UR43, UR33, 0x1, !UP0 ;  /* 0x00000001212b7887 */ /* 0x000fe2000c000000 */
[----:B------:R-:W-:Y:S01]  /*3de0*/  UMOV UR38, 0x0 ;  /* 0x0000000000267882 */ /* 0x000fe20000000000 */
[----:B------:R-:W-:Y:S01]  /*3df0*/  UMOV UR39, 0x82004a0 ;  /* 0x082004a000277882 */ /* 0x000fe20000000000 */
[----:B------:R-:W-:Y:S01]  /*3e00*/  UMOV UR36, 0x0 ;  /* 0x0000000000247882 */ /* 0x000fe20000000000 */
[----:B------:R-:W-:Y:S01]  /*3e10*/  UMOV UR37, 0x82004a0 ;  /* 0x082004a000257882 */ /* 0x000fe20000000000 */
[----:B------:R-:W-:Y:S01]  /*3e20*/  UMOV UR34, 0x0 ;  /* 0x0000000000227882 */ /* 0x000fe20000000000 */
[----:B------:R-:W-:Y:S01]  /*3e30*/  UMOV UR35, 0x82004a0 ;  /* 0x082004a000237882 */ /* 0x000fe20000000000 */
[----:B--2---:R-:W-:-:S15]  /*3e40*/  R2UR UR44, R0 ;  /* 0x00000000002c72ca */ /* 0x004fde00000e0000 */
.L_x_84:
[C---:B------:R-:W-:Y:S02]  /*3e50*/  LEA R0, R8.reuse, UR26, 0x3 ;  /* 0x0000001a08007c11 */ /* 0x040fe4000f8e18ff */
[----:B------:R-:W-:Y:S02]  /*3e60*/  SHF.L.U32 R4, R3, 0x1f, RZ ;  /* 0x0000001f03047819 */ /* 0x000fe400000006ff */
[----:B------:R-:W-:Y:S02]  /*3e70*/  LEA R5, R8, UR26, 0x4 ;  /* 0x0000001a08057c11 */ /* 0x000fe4000f8e20ff */
[----:B------:R-:W1:Y:S02]  /*3e80*/  SYNCS.PHASECHK.TRANS64.TRYWAIT P0, [R0+URZ+0x100], R4 ;  /* 0x00010004000075a7 */ /* 0x000e6400080011ff */
[----:B-1-3--:R-:W-:Y:S05]  /*3e90*/  @!P0 BRA `(.L_x_77) ;  /* 0x0000004c00f88947 */ /* 0x00afea0003800000 */
.L_x_169:
[----:B-1----:R-:W1:Y:S01]  /*3ea0*/  LDS.128 R4, [R5+0x190] ;  /* 0x0001900005047984 */ /* 0x002e620000000c00 */
[----:B------:R-:W-:Y:S02]  /*3eb0*/  VIADD R0, R0, 0x110 ;  /* 0x0000011000007836 */ /* 0x000fe40000000000 */
[----:B------:R-:W-:Y:S01]  /*3ec0*/  VIADD R8, R8, 0x1 ;  /* 0x0000000108087836 */ /* 0x000fe20000000000 */
[----:B------:R-:W-:Y:S01]  /*3ed0*/  @!PT LDS RZ, [RZ] ;  /* 0x00000000fffff984 */ /* 0x000fe20000000800 */
[----:B------:R-:W-:Y:S01]  /*3ee0*/  @!PT LDS RZ, [RZ] ;  /* 0x00000000fffff984 */ /* 0x000fe20000000800 */
[----:B------:R-:W-:Y:S01]  /*3ef0*/  @!PT LDS RZ, [RZ] ;  /* 0x00000000fffff984 */ /* 0x000fe20000000800 */
[----:B------:R-:W-:Y:S01]  /*3f00*/  @!PT LDS RZ, [RZ] ;  /* 0x00000000fffff984 */ /* 0x000fe20000000800 */
[----:B------:R2:W-:Y:S06]  /*3f10*/  MEMBAR.ALL.CTA ;  /* 0x0000000000007992 */ /* 0x0005ec0000008000 */
[----:B--2---:R-:W2:Y:S01]  /*3f20*/  FENCE.VIEW.ASYNC.S ;  /* 0x00000000000073c6 */ /* 0x004ea20000000000 */
[----:B------:R-:W-:-:S04]  /*3f30*/  PRMT R0, RZ, 0x654, R0 ;  /* 0x00000654ff007816 */ /* 0x000fc80000000000 */
[----:B--2---:R2:W-:Y:S01]  /*3f40*/  SYNCS.ARRIVE.TRANS64.RED.A1T0 RZ, [R0+URZ], RZ ;  /* 0x000000ff00ff79a7 */ /* 0x0045e200081004ff */
[----:B-1----:R-:W-:Y:S01]  /*3f50*/  LOP3.LUT P1, RZ, R6, 0x1, RZ, 0xc0, !PT ;  /* 0x0000000106ff7812 */ /* 0x002fe2000782c0ff */
[----:B--2---:R-:W-:-:S12]  /*3f60*/  BRA.U UP3, `(.L_x_78) ;  /* 0x0000000503087547 */ /* 0x004fd8000b800000 */
[----:B------:R-:W1:Y:S01]  /*3f70*/  LDCU UR4, c[0x0][0x38c] ;  /* 0x00007180ff0477ac */ /* 0x000e620008000800 */
[----:B------:R-:W-:Y:S02]  /*3f80*/  PLOP3.LUT P2, PT, PT, PT, PT, 0x80, 0x8 ;  /* 0x000000000008781c */ /* 0x000fe40003f4f070 */
[----:B------:R-:W-:Y:S01]  /*3f90*/  SHF.L.U32 R4, R9, 0x1f, RZ ;  /* 0x0000001f09047819 */ /* 0x000fe200000006ff */
[----:B------:R-:W-:Y:S02]  /*3fa0*/  ULEA UR31, UR32, UR26, 0x3 ;  /* 0x0000001a201f7291 */ /* 0x000fe4000f8e18ff */
[----:B------:R-:W-:Y:S02]  /*3fb0*/  ULEA UR11, UR32, UR44, 0x6 ;  /* 0x0000002c200b7291 */ /* 0x000fe4000f8e30ff */
[----:B-1----:R-:W-:-:S06]  /*3fc0*/  UISETP.GE.AND UP0, UPT, UR4, 0x1, UPT ;  /* 0x000000010400788c */ /* 0x002fcc000bf06270 */
[----:B------:R-:W-:-:S05]  /*3fd0*/  PLOP3.LUT P0, PT, PT, PT, UP0, 0x80, 0x8 ;  /* 0x000000000008781c */ /* 0x000fca0003f0f008 */
[----:B------:R-:W-:-:S08]  /*3fe0*/  @UP0 ULEA UR4, UR23, UR26, 0x3 ;  /* 0x0000001a17040291 */ /* 0x000fd0000f8e18ff */
[----:B------:R-:W-:-:S04]  /*3ff0*/  @P0 SHF.L.U32 R0, R2, 0x1f, RZ ;  /* 0x0000001f02000819 */ /* 0x000fc800000006ff */
[----:B------:R1:W2:Y:S01]  /*4000*/  @P0 SYNCS.PHASECHK.TRANS64.TRYWAIT P2, [UR4], R0 ;  /* 0x00000000ff0005a7 */ /* 0x0002a20008041104 */
[----:B------:R-:W3:Y:S02]  /*4010*/  SYNCS.PHASECHK.TRANS64.TRYWAIT P0, [UR31+0x140], R4 ;  /* 0x00014004ff0075a7 */ /* 0x000ee4000800111f */
[----:B-123--:R-:W-:Y:S05]  /*4020*/  @!P0 BRA `(.L_x_79) ;  /* 0x0000004c00a88947 */ /* 0x00efea0003800000 */
.L_x_171:
[----:B------:R-:W-:Y:S01]  /*4030*/  UMOV UR27, UR22 ;  /* 0x00000016001b7c82 */ /* 0x000fe20008000000 */
[----:B------:R-:W-:Y:S05]  /*4040*/  BRA.U !UP0, `(.L_x_80) ;  /* 0x0000000108c07547 */ /* 0x000fea000b800000 */
[----:B------:R-:W-:Y:S02]  /*4050*/  UIADD3 UR27, UPT, UPT, UR43, UR22, URZ ;  /* 0x000000162b1b7290 */ /* 0x000fe4000fffe0ff */
[----:B------:R-:W-:Y:S01]  /*4060*/  UPLOP3.LUT UP2, UPT, UPT, UPT, UPT, 0x40, 0x4 ;  /* 0x000000000004789c */ /* 0x000fe20003f4e870 */
[----:B------:R-:W-:Y:S01]  /*4070*/  UMOV UR24, UR33 ;  /* 0x0000002100187c82 */ /* 0x000fe20008000000 */
[----:B------:R-:W-:-:S09]  /*4080*/  UMOV UR10, UR23 ;  /* 0x00000017000a7c82 */ /* 0x000fd20008000000 */
.L_x_83:
[----:B--2---:R-:W-:Y:S01]  /*4090*/  ULEA UR5, UR10, UR26, 0x3 ;  /* 0x0000001a0a057291 */ /* 0x004fe2000f8e18ff */
[----:B---3--:R-:W-:Y:S11]  /*40a0*/  @P2 BRA `(.L_x_81) ;  /* 0x00000000000c2947 */ /* 0x008ff60003800000 */
[----:B-1----:R-:W-:Y:S04]  /*40b0*/  SHF.L.U32 R4, R2, 0x1f, RZ ;  /* 0x0000001f02047819 */ /* 0x002fe800000006ff */
[----:B------:R-:W1:Y:S02]  /*40c0*/  SYNCS.PHASECHK.TRANS64.TRYWAIT P0, [UR5], R4 ;  /* 0x00000004ff0075a7 */ /* 0x000e640008001105 */
[----:B-1----:R-:W-:Y:S05]  /*40d0*/  @!P0 BRA `(.L_x_82) ;  /* 0x0000004c00948947 */ /* 0x002fea0003800000 */
.L_x_81:
[----:B------:R-:W-:Y:S01]  /*40e0*/  UISETP.NE.AND UP0, UPT, UR24, 0x1, UPT ;  /* 0x000000011800788c */ /* 0x000fe2000bf05270 */
[----:B------:R-:W-:Y:S01]  /*40f0*/  PLOP3.LUT P2, PT, PT, PT, PT, 0x80, 0x8 ;  /* 0x000000000008781c */ /* 0x000fe20003f4f070 */
[----:B------:R-:W-:Y:S02]  /*4100*/  UIADD3 UR4, UPT, UPT, UR10, 0x1, URZ ;  /* 0x000000010a047890 */ /* 0x000fe4000fffe0ff */
[----:B------:R-:W-:Y:S02]  /*4110*/  UIADD3 UR25, UPT, UPT, UR5, 0x68, URZ ;  /* 0x0000006805197890 */ /* 0x000fe4000fffe0ff */
[----:B------:R-:W-:Y:S01]  /*4120*/  UISETP.NE.AND UP1, UPT, UR4, 0xd, UPT ;  /* 0x0000000d0400788c */ /* 0x000fe2000bf25270 */
[----:B------:R-:W-:Y:S01]  /*4130*/  PLOP3.LUT P0, PT, PT, PT, UP0, 0x80, 0x8 ;  /* 0x000000000008781c */ /* 0x000fe20003f0f008 */
[----:B------:R-:W-:Y:S02]  /*4140*/  UIADD3 UR22, UPT, UPT, UR22, 0x1, URZ ;  /* 0x0000000116167890 */ /* 0x000fe4000fffe0ff */
[----:B------:R-:W-:Y:S02]  /*4150*/  USEL UR6, URZ, 0x1, UP1 ;  /* 0x00000001ff067887 */ /* 0x000fe40008800000 */
[----:B------:R-:W-:Y:S02]  /*4160*/  USEL UR23, UR4, URZ, UP1 ;  /* 0x000000ff04177287 */ /* 0x000fe40008800000 */
[----:B------:R-:W-:Y:S02]  /*4170*/  UIADD3 UR24, UPT, UPT, UR24, -0x1, URZ ;  /* 0xffffffff18187890 */ /* 0x000fe4000fffe0ff */
[----:B------:R-:W-:Y:S01]  /*4180*/  @UP0 ULEA UR4, UR23, UR26, 0x3 ;  /* 0x0000001a17040291 */ /* 0x000fe2000f8e18ff */
[----:B------:R-:W-:Y:S01]  /*4190*/  LOP3.LUT R2, R2, UR6, RZ, 0x3c, !PT ;  /* 0x0000000602027c12 */ /* 0x000fe2000f8e3cff */
[----:B------:R-:W-:Y:S02]  /*41a0*/  ULEA UR6, UR10, UR30, 0x9 ;  /* 0x0000001e0a067291 */ /* 0x000fe4000f8e48ff */
[----:B------:R-:W-:Y:S01]  /*41b0*/  UISETP.NE.AND UP0, UPT, UR22, UR27, UPT ;  /* 0x0000001b1600728c */ /* 0x000fe2000bf05270 */
[----:B-1----:R-:W-:Y:S01]  /*41c0*/  @P0 SHF.L.U32 R0, R2, 0x1f, RZ ;  /* 0x0000001f02000819 */ /* 0x002fe200000006ff */
[----:B------:R-:W-:Y:S02]  /*41d0*/  UIADD3 UR20, UPT, UPT, UR6, 0x2, URZ ;  /* 0x0000000206147890 */ /* 0x000fe4000fffe0ff */
[----:B------:R-:W-:Y:S01]  /*41e0*/  UIADD3 UR16, UPT, UPT, UR6, 0x4, URZ ;  /* 0x0000000406107890 */ /* 0x000fe2000fffe0ff */
[----:B------:R2:W3:Y:S01]  /*41f0*/  @P0 SYNCS.PHASECHK.TRANS64.TRYWAIT P2, [UR4], R0 ;  /* 0x00000000ff0005a7 */ /* 0x0004e20008041104 */
[----:B------:R-:W-:Y:S02]  /*4200*/  ULEA UR4, UR10, UR29, 0x9 ;  /* 0x0000001d0a047291 */ /* 0x000fe4000f8e48ff */
[----:B------:R-:W-:Y:S02]  /*4210*/  UIADD3 UR12, UPT, UPT, UR6, 0x6, URZ ;  /* 0x00000006060c7890 */ /* 0x000fe4000fffe0ff */
[----:B------:R-:W-:Y:S02]  /*4220*/  UIADD3 UR18, UPT, UPT, UR4, 0x2, URZ ;  /* 0x0000000204127890 */ /* 0x000fe4000fffe0ff */
[----:B------:R-:W-:Y:S02]  /*4230*/  UIADD3 UR14, UPT, UPT, UR4, 0x4, URZ ;  /* 0x00000004040e7890 */ /* 0x000fe4000fffe0ff */
[----:B------:R-:W-:Y:S01]  /*4240*/  UIADD3 UR8, UPT, UPT, UR4, 0x6, URZ ;  /* 0x0000000604087890 */ /* 0x000fe2000fffe0ff */
[----:B------:R-:W-:Y:S01]  /*4250*/  UMOV UR7, 0x40004040 ;  /* 0x4000404000077882 */ /* 0x000fe20000000000 */
[----:B------:R-:W-:Y:S01]  /*4260*/  UMOV UR5, 0x40004040 ;  /* 0x4000404000057882 */ /* 0x000fe20000000000 */
[----:B------:R-:W-:Y:S01]  /*4270*/  UMOV UR21, 0x40004040 ;  /* 0x4000404000157882 */ /* 0x000fe20000000000 */
[----:B------:R2:W-:Y:S01]  /*4280*/  UTCIMMA.2CTA gdesc[UR4], gdesc[UR6], tmem[UR11], tmem[UR40], idesc[UR41], UP2 ;  /* 0x00ff2806040075ea */ /* 0x0005e2000920010b */
[----:B------:R-:W-:Y:S01]  /*4290*/  UPLOP3.LUT UP2, UPT, UPT, UPT, UPT, 0x80, 0x8 ;  /* 0x000000000008789c */ /* 0x000fe20003f4f070 */
[----:B------:R-:W-:Y:S01]  /*42a0*/  UMOV UR19, 0x40004040 ;  /* 0x4000404000137882 */ /* 0x000fe20000000000 */
[----:B------:R-:W-:Y:S01]  /*42b0*/  UMOV UR17, 0x40004040 ;  /* 0x4000404000117882 */ /* 0x000fe20000000000 */
[----:B------:R2:W-:Y:S01]  /*42c0*/  UTCIMMA.2CTA gdesc[UR18], gdesc[UR20], tmem[UR11], tmem[UR38], idesc[UR39], UPT ;  /* 0x00ff2614120075ea */ /* 0x0005e2000ba0010b */
[----:B------:R-:W-:Y:S01]  /*42d0*/  UMOV UR15, 0x40004040 ;  /* 0x40004040000f7882 */ /* 0x000fe20000000000 */
[----:B------:R-:W-:Y:S01]  /*42e0*/  UMOV UR13, 0x40004040 ;  /* 0x40004040000d7882 */ /* 0x000fe20000000000 */
[----:B------:R-:W-:Y:S01]  /*42f0*/  UMOV UR9, 0x40004040 ;  /* 0x4000404000097882 */ /* 0x000fe20000000000 */
[----:B------:R2:W-:Y:S01]  /*4300*/  UTCIMMA.2CTA gdesc[UR14], gdesc[UR16], tmem[UR11], tmem[UR36], idesc[UR37], UPT ;  /* 0x00ff24100e0075ea */ /* 0x0005e2000ba0010b */
[----:B------:R2:W-:Y:S01]  /*4310*/  UTCIMMA.2CTA gdesc[UR8], gdesc[UR12], tmem[UR11], tmem[UR34], idesc[UR35], UPT ;  /* 0x00ff220c080075ea */ /* 0x0005e2000ba0010b */
[----:B------:R2:W-:Y:S01]  /*4320*/  UTCBAR.2CTA.MULTICAST [UR25], URZ, UR28 ;  /* 0x000000ff190073e9 */ /* 0x0005e2000820081c */
[----:B------:R-:W-:Y:S01]  /*4330*/  UMOV UR10, UR23 ;  /* 0x00000017000a7c82 */ /* 0x000fe20008000000 */
[----:B------:R-:W-:Y:S05]  /*4340*/  BRA.U UP0, `(.L_x_83) ;  /* 0xfffffffd00507547 */ /* 0x000fea000b83ffff */
.L_x_80:
[----:B--2---:R-:W-:Y:S01]  /*4350*/  UIADD3 UR4, UPT, UPT, UR31, 0x120, URZ ;  /* 0x000001201f047890 */ /* 0x004fe2000fffe0ff */
[----:B------:R-:W-:-:S08]  /*4360*/  UMOV UR22, UR27 ;  /* 0x0000001b00167c82 */ /* 0x000fd00008000000 */
[----:B------:R2:W-:Y:S01]  /*4370*/  UTCBAR.2CTA.MULTICAST [UR4], URZ, UR42 ;  /* 0x000000ff040073e9 */ /* 0x0005e2000820082a */
[----:B------:R-:W-:Y:S02]  /*4380*/  NOP ;  /* 0x0000000000007918 */ /* 0x000fe40000000000 */
.L_x_78:
[----:B--2---:R-:W-:Y:S01]  /*4390*/  UIADD3 UR4, UPT, UPT, UR32, 0x1, URZ ;  /* 0x0000000120047890 */ /* 0x004fe2000fffe0ff */
[----:B------:R-:W-:-:S03]  /*43a0*/  ISETP.NE.AND P0, PT, R8, 0x2, PT ;  /* 0x000000020800780c */ /* 0x000fc60003f05270 */
[----:B------:R-:W-:Y:S01]  /*43b0*/  UISETP.NE.AND UP0, UPT, UR4, 0x4, UPT ;  /* 0x000000040400788c */ /* 0x000fe2000bf05270 */
[----:B-1----:R-:W-:Y:S02]  /*43c0*/  SEL R0, RZ, 0x1, P0 ;  /* 0x00000001ff007807 */ /* 0x002fe40000000000 */
[----:B------:R-:W-:Y:S01]  /*43d0*/  SEL R8, R8, RZ, P0 ;  /* 0x000000ff08087207 */ /* 0x000fe20000000000 */
[----:B------:R-:W-:Y:S01]  /*43e0*/  USEL UR5, URZ, 0x1, UP0 ;  /* 0x00000001ff057887 */ /* 0x000fe20008000000 */
[----:B------:R-:W-:Y:S01]  /*43f0*/  LOP3.LUT R3, R3, R0, RZ, 0x3c, !PT ;  /* 0x0000000003037212 */ /* 0x000fe200078e3cff */
[----:B------:R-:W-:-:S04]  /*4400*/  USEL UR32, UR4, URZ, UP0 ;  /* 0x000000ff04207287 */ /* 0x000fc80008000000 */
[----:B------:R-:W-:Y:S01]  /*4410*/  LOP3.LUT R9, R9, UR5, RZ, 0x3c, !PT ;  /* 0x0000000509097c12 */ /* 0x000fe2000f8e3cff */
[----:B------:R-:W-:Y:S07]  /*4420*/  @P1 BRA `(.L_x_84) ;  /* 0xfffffff800881947 */ /* 0x000fee000383ffff */
[----:B------:R-:W1:Y:S01]  /*4430*/  S2UR UR8, SR_CgaCtaId ;  /* 0x00000000000879c3 */ /* 0x000e620000008800 */
[----:B------:R-:W-:Y:S01]  /*4440*/  ELECT P0, URZ, PT ;  /* 0x0000000000ff782f */ /* 0x000fe20003800000 */
[----:B------:R-:W-:Y:S01]  /*4450*/  HFMA2 R0, -RZ, RZ, 0, 5.9604644775390625e-08 ;  /* 0x00000001ff007431 */ /* 0x000fe200000001ff */
[----:B------:R-:W-:-:S05]  /*4460*/  UMOV UR4, 0x40 ;  /* 0x0000004000047882 */ /* 0x000fca0000000000 */
[----:B------:R-:W-:Y:S01]  /*4470*/  UVIRTCOUNT.DEALLOC.SMPOOL 0x80 ;  /* 0x000000800000784c */ /* 0x000fe20000000000 */
[----:B------:R-:W-:Y:S02]  /*4480*/  UISETP.NE.AND UP1, UPT, UR47, URZ, UPT ;  /* 0x000000ff2f00728c */ /* 0x000fe4000bf25270 */
[----:B-1----:R-:W-:-:S09]  /*4490*/  ULEA UR8, UR8, UR4, 0x18 ;  /* 0x0000000408087291 */ /* 0x002fd2000f8ec0ff */
[----:B------:R1:W-:Y:S01]  /*44a0*/  @P0 STS.U8 [UR8+0x1c], R0 ;  /* 0x00001c00ff000988 */ /* 0x0003e20008000008 */
[----:B------:R-:W-:Y:S05]  /*44b0*/  BRA.U UP1, `(.L_x_85) ;  /* 0x0000000101a07547 */ /* 0x000fea000b800000 */
[----:B------:R-:W-:Y:S01]  /*44c0*/  UIADD3 UR7, UPT, UPT, UR26, 0x140, URZ ;  /* 0x000001401a077890 */ /* 0x000fe2000fffe0ff */
[----:B------:R-:W-:-:S03]  /*44d0*/  SHF.L.U32 R2, R9, 0x1f, RZ ;  /* 0x0000001f09027819 */ /* 0x000fc600000006ff */
[----:B------:R-:W-:-:S09]  /*44e0*/  ULEA UR4, UR32, UR7, 0x3 ;  /* 0x0000000720047291 */ /* 0x000fd2000f8e18ff */
[----:B------:R-:W2:Y:S02]  /*44f0*/  SYNCS.PHASECHK.TRANS64.TRYWAIT P0, [UR4], R2 ;  /* 0x00000002ff0075a7 */ /* 0x000ea40008001104 */
[----:B--2---:R-:W-:Y:S05]  /*4500*/  @!P0 BRA `(.L_x_86) ;  /* 0x0000004800a08947 */ /* 0x004fea0003800000 */
.L_x_174:
        /* <DEDUP_REMOVED lines=9> */
.L_x_176:
        /* <DEDUP_REMOVED lines=9> */
.L_x_178:
[----:B------:R-:W-:-:S04]  /*4630*/  UIADD3 UR4, UPT, UPT, UR4, 0x1, URZ ;  /* 0x0000000104047890 */ /* 0x000fc8000fffe0ff */
[----:B------:R-:W-:-:S04]  /*4640*/  UISETP.NE.AND UP0, UPT, UR4, 0x4, UPT ;  /* 0x000000040400788c */ /* 0x000fc8000bf05270 */
[----:B------:R-:W-:Y:S02]  /*4650*/  USEL UR5, URZ, 0x1, UP0 ;  /* 0x00000001ff057887 */ /* 0x000fe40008000000 */
[----:B------:R-:W-:-:S04]  /*4660*/  USEL UR4, UR4, URZ, UP0 ;  /* 0x000000ff04047287 */ /* 0x000fc80008000000 */
[----:B------:R-:W-:Y:S01]  /*4670*/  ULEA UR4, UR4, UR7, 0x3 ;  /* 0x0000000704047291 */ /* 0x000fe2000f8e18ff */
[----:B------:R-:W-:-:S04]  /*4680*/  LOP3.LUT R2, R2, UR5, RZ, 0x3c, !PT ;  /* 0x0000000502027c12 */ /* 0x000fc8000f8e3cff */
[----:B------:R-:W-:Y:S01]  /*4690*/  SHF.L.U32 R2, R2, 0x1f, RZ ;  /* 0x0000001f02027819 */ /* 0x000fe200000006ff */
[----:B-1----:R-:W-:-:S04]  /*46a0*/  IMAD.U32 R0, RZ, RZ, UR4 ;  /* 0x00000004ff007e24 */ /* 0x002fc8000f8e00ff */
[----:B------:R1:W2:Y:S03]  /*46b0*/  SYNCS.PHASECHK.TRANS64.TRYWAIT P0, [R0+URZ], R2 ;  /* 0x00000002000075a7 */ /* 0x0002a600080011ff */
[----:B--2---:R-:W-:Y:S05]  /*46c0*/  @!P0 NANOSLEEP.SYNCS 0x989680 ;  /* 0x009896800000895d */ /* 0x004fea0003900000 */
[----:B------:R-:W2:Y:S02]  /*46d0*/  @!P0 SYNCS.PHASECHK.TRANS64 P0, [R0+URZ], R2 ;  /* 0x00000002000085a7 */ /* 0x000ea400080010ff */
[----:B--2---:R-:W-:Y:S05]  /*46e0*/  @P0 BRA `(.L_x_89) ;  /* 0x0000000000200947 */ /* 0x004fea0003800000 */
.L_x_90:
[----:B--2---:R2:W4:Y:S02]  /*46f0*/  SYNCS.PHASECHK.TRANS64.TRYWAIT P0, [R0+URZ], R2 ;  /* 0x00000002000075a7 */ /* 0x00452400080011ff */
[----:B----4-:R-:W-:Y:S05]  /*4700*/  @!P0 NANOSLEEP.SYNCS 0x989680 ;  /* 0x009896800000895d */ /* 0x010fea0003900000 */
[----:B------:R-:W4:Y:S02]  /*4710*/  @!P0 SYNCS.PHASECHK.TRANS64 P0, [R0+URZ], R2 ;  /* 0x00000002000085a7 */ /* 0x000f2400080010ff */
[----:B----4-:R-:W-:Y:S05]  /*4720*/  @!P0 BRA `(.L_x_90) ;  /* 0xfffffffc00f08947 */ /* 0x010fea000383ffff */
[----:B------:R-:W-:Y:S05]  /*4730*/  BRA `(.L_x_89) ;  /* 0x00000000000c7947 */ /* 0x000fea0003800000 */
.L_x_85:
[----:B------:R-:W-:-:S04]  /*4740*/  UIADD3 UR4, UPT, UPT, UR26, 0x180, URZ ;  /* 0x000001801a047890 */ /* 0x000fc8000fffe0ff */
[----:B------:R-:W-:-:S09]  /*4750*/  UPRMT UR4, UR48, 0x654, UR4 ;  /* 0x0000065430047896 */ /* 0x000fd20008000004 */
[----:B------:R-:W-:Y:S03]  /*4760*/  SYNCS.ARRIVE.TRANS64.RED.A1T0 RZ, [UR4], RZ ;  /* 0x000000ffffff79a7 */ /* 0x000fe60008100404 */
.L_x_89:
[----:B-12---:R-:W-:Y:S01]  /*4770*/  SHF.L.U32 R2, RZ, 0x1f, RZ ;  /* 0x0000001fff027819 */ /* 0x006fe200000006ff */
[----:B------:R-:W-:Y:S01]  /*4780*/  UIADD3 UR4, UPT, UPT, UR26, 0x180, URZ ;  /* 0x000001801a047890 */ /* 0x000fe2000fffe0ff */
[----:B------:R-:W-:Y:S02]  /*4790*/  PLOP3.LUT P0, PT, PT, PT, UP1, 0x80, 0x8 ;  /* 0x000000000008781c */ /* 0x000fe40003f0f018 */
[----:B------:R-:W1:Y:S02]  /*47a0*/  SYNCS.PHASECHK.TRANS64.TRYWAIT P1, [UR26+0x180], R2 ;  /* 0x00018002ff0075a7 */ /* 0x000e64000802111a */
[----:B-1----:R-:W-:Y:S09]  /*47b0*/  @!P1 BRA `(.L_x_91) ;  /* 0x00000048003c9947 */ /* 0x002ff20003800000 */
.L_x_180:
[----:B------:R-:W-:Y:S01]  /*47c0*/  @!UP1 UPRMT UR4, UR48, 0x654, UR4 ;  /* 0x0000065430049896 */ /* 0x000fe20008000004 */
[----:B------:R-:W-:Y:S01]  /*47d0*/  UMOV UR5, 0xffff ;  /* 0x0000ffff00057882 */ /* 0x000fe20000000000 */
[----:B------:R-:W-:-:S07]  /*47e0*/  UMOV UR6, 0x1 ;  /* 0x0000000100067882 */ /* 0x000fce0000000000 */
[----:B------:R-:W-:Y:S01]  /*47f0*/  @!P0 SYNCS.ARRIVE.TRANS64.RED.A1T0 RZ, [UR4], RZ ;  /* 0x000000ffffff89a7 */ /* 0x000fe20008100404 */
[----:B------:R-:W-:Y:S01]  /*4800*/  NOP ;  /* 0x0000000000007918 */ /* 0x000fe20000000000 */
[----:B-1----:R-:W1:Y:S01]  /*4810*/  LDS R0, [UR8+0x14] ;  /* 0x00001408ff007984 */ /* 0x002e620008000800 */
[----:B------:R-:W-:-:S04]  /*4820*/  ULOP3.LUT UR4, UR44, 0xffff, URZ, 0xc0, !UPT ;  /* 0x0000ffff2c047892 */ /* 0x000fc8000f8ec0ff */
[----:B------:R-:W-:-:S04]  /*4830*/  USHF.R.U32.HI UR4, URZ, 0x5, UR4 ;  /* 0x00000005ff047899 */ /* 0x000fc80008011604 */
[----:B------:R-:W-:Y:S02]  /*4840*/  USHF.L.U32 UR5, UR5, UR4, URZ ;  /* 0x0000000405057299 */ /* 0x000fe400080006ff */
[----:B------:R-:W-:-:S04]  /*4850*/  USHF.L.U32 UR4, UR6, UR4, URZ ;  /* 0x0000000406047299 */ /* 0x000fc800080006ff */
[----:B-1----:R-:W-:-:S04]  /*4860*/  LOP3.LUT R0, R0, UR5, RZ, 0xc0, !PT ;  /* 0x0000000500007c12 */ /* 0x002fc8000f8ec0ff */
[----:B------:R-:W-:-:S13]  /*4870*/  ISETP.NE.AND P0, PT, R0, UR5, PT ;  /* 0x0000000500007c0c */ /* 0x000fda000bf05270 */
[----:B------:R-:W-:Y:S05]  /*4880*/  @P0 BRA `(.L_x_92) ;  /* 0x0000000000580947 */ /* 0x000fea0003800000 */
[----:B------:R-:W1:Y:S02]  /*4890*/  LDS R0, [UR8+0x18] ;  /* 0x00001808ff007984 */ /* 0x000e640008000800 */
[----:B-1----:R-:W-:-:S04]  /*48a0*/  LOP3.LUT R0, R0, UR4, RZ, 0xc0, !PT ;  /* 0x0000000400007c12 */ /* 0x002fc8000f8ec0ff */
[----:B------:R-:W-:-:S13]  /*48b0*/  ISETP.NE.AND P0, PT, R0, UR4, PT ;  /* 0x0000000400007c0c */ /* 0x000fda000bf05270 */
[----:B------:R-:W-:Y:S05]  /*48c0*/  @P0 BRA `(.L_x_93) ;  /* 0x00000000003c0947 */ /* 0x000fea0003800000 */
[----:B------:R-:W1:Y:S01]  /*48d0*/  S2R R2, SR_LANEID ;  /* 0x0000000000027919 */ /* 0x000e620000000000 */
[----:B------:R-:W-:-:S06]  /*48e0*/  ULOP3.LUT UR5, URZ, UR5, URZ, 0x33, !UPT ;  /* 0x00000005ff057292 */ /* 0x000fcc000f8e33ff */
[----:B------:R-:W-:-:S04]  /*48f0*/  IMAD.U32 R0, RZ, RZ, UR5 ;  /* 0x00000005ff007e24 */ /* 0x000fc8000f8e00ff */
[----:B------:R2:W4:Y:S02]  /*4900*/  REDUX UR7, R0 ;  /* 0x00000000000773c4 */ /* 0x0005240000000000 */
[----:B------:R1:W-:Y:S01]  /*4910*/  UTCATOMSWS.AND URZ, UR5 ;  /* 0x0000000500ff79e3 */ /* 0x0003e20008000000 */
[----:B--2---:R-:W-:Y:S01]  /*4920*/  LOP3.LUT R0, RZ, UR4, RZ, 0x33, !PT ;  /* 0x00000004ff007c12 */ /* 0x004fe2000f8e33ff */
[----:B------:R-:W-:Y:S02]  /*4930*/  VOTEU.ANY UR4, UPT, PT ;  /* 0x0000000000047886 */ /* 0x000fe400038e0100 */
[----:B------:R-:W-:Y:S02]  /*4940*/  UFLO.U32 UR4, UR4 ;  /* 0x00000004000472bd */ /* 0x000fe400080e0000 */
[----:B------:R-:W2:Y:S04]  /*4950*/  REDUX UR6, R0 ;  /* 0x00000000000673c4 */ /* 0x000ea80000000000 */
[----:B-1----:R-:W-:-:S02]  /*4960*/  ISETP.EQ.U32.AND P0, PT, R2, UR4, PT ;  /* 0x0000000402007c0c */ /* 0x002fc4000bf02070 */
[----:B----4-:R-:W-:-:S11]  /*4970*/  MOV R2, UR7 ;  /* 0x0000000700027c02 */ /* 0x010fd60008000f00 */
[----:B------:R1:W-:Y:S01]  /*4980*/  @P0 ATOMS.AND RZ, [UR8+0x14], R2 ;  /* 0x00001402ffff098c */ /* 0x0003e2000a800008 */
[----:B--2---:R-:W-:-:S05]  /*4990*/  IMAD.U32 R0, RZ, RZ, UR6 ;  /* 0x00000006ff007e24 */ /* 0x004fca000f8e00ff */
[----:B------:R1:W-:Y:S01]  /*49a0*/  @P0 ATOMS.AND RZ, [UR8+0x18], R0 ;  /* 0x00001800ffff098c */ /* 0x0003e2000a800008 */
[----:B------:R-:W-:Y:S05]  /*49b0*/  BRA `(.L_x_94) ;  /* 0x0000000000147947 */ /* 0x000fea0003800000 */
.L_x_93:
[----:B------:R-:W-:Y:S02]  /*49c0*/  MOV R2, 0x49e0 ;  /* 0x000049e000027802 */ /* 0x000fe40000000f00 */
[----:B---3-5:R-:W-:Y:S05]  /*49d0*/  CALL.REL.NOINC `($__internal_0_$__cuda_sm10x_tcgen05_guardrail_trap_col_being_dealloced_not_returned_by_alloc) ;  /* 0x0000004800907944 */ /* 0x028fea0003c00000 */
[----:B------:R-:W-:Y:S05]  /*49e0*/  BRA `(.L_x_94) ;  /* 0x0000000000087947 */ /* 0x000fea0003800000 */
.L_x_92:
[----:B------:R-:W-:Y:S02]  /*49f0*/  MOV R2, 0x4a10 ;  /* 0x00004a1000027802 */ /* 0x000fe40000000f00 */
[----:B---3-5:R-:W-:Y:S05]  /*4a00*/  CALL.REL.NOINC `($__internal_2_$__cuda_sm10x_tcgen05_guardrail_trap_unallocated_columns_being_dealloced) ;  /* 0x00000048009c7944 */ /* 0x028fea0003c00000 */
.L_x_94:
[----:B------:R-:W-:Y:S01]  /*4a10*/  NOP ;  /* 0x0000000000007918 */ /* 0x000fe20000000000 */
[----:B------:R-:W-:Y:S05]  /*4a20*/  EXIT ;  /* 0x000000000000794d */ /* 0x000fea0003800000 */
.L_x_65:
[----:B------:R-:W-:-:S09]  /*4a30*/  UISETP.NE.OR UP0, UPT, UR23, 0x3, !UP4 ;  /* 0x000000031700788c */ /* 0x000fd2000e705670 */
[----:B------:R-:W-:Y:S05]  /*4a40*/  BRA.U UP0, `(.L_x_95) ;  /* 0x0000000d00b47547 */ /* 0x000fea000b800000 */
[----:B------:R-:W2:Y:S01]  /*4a50*/  LDCU UR31, c[0x0][0x370] ;  /* 0x00006e00ff1f77ac */ /* 0x000ea20008000800 */
[----:B------:R-:W3:Y:S01]  /*4a60*/  LDC.64 R16, c[0x0][0x348] ;  /* 0x0000d200ff107b82 */ /* 0x000ee20000000a00 */
[----:B------:R-:W-:Y:S02]  /*4a70*/  HFMA2 R13, -RZ, RZ, 0, 0 ;  /* 0x00000000ff0d7431 */ /* 0x000fe400000001ff */
[----:B------:R-:W-:Y:S01]  /*4a80*/  IMAD.MOV.U32 R15, RZ, RZ, 0x1 ;  /* 0x00000001ff0f7424 */ /* 0x000fe200078e00ff */
[----:B------:R-:W2:Y:S01]  /*4a90*/  LDCU.128 UR32, c[0x0][0xb10] ;  /* 0x00016200ff2077ac */ /* 0x000ea20008000c00 */
[----:B------:R-:W-:Y:S01]  /*4aa0*/  IMAD.MOV.U32 R14, RZ, RZ, RZ ;  /* 0x000000ffff0e7224 */ /* 0x000fe200078e00ff */
[----:B------:R-:W-:Y:S01]  /*4ab0*/  MOV R7, 0x1000 ;  /* 0x0000100000077802 */ /* 0x000fe20000000f00 */
[----:B------:R-:W4:Y:S01]  /*4ac0*/  LDCU UR30, c[0x0][0x374] ;  /* 0x00006e80ff1e77ac */ /* 0x000f220008000800 */
[----:B------:R-:W1:Y:S01]  /*4ad0*/  LDC.64 R2, c[0x0][0x888] ;  /* 0x00022200ff027b82 */ /* 0x000e620000000a00 */
[----:B------:R-:W4:Y:S01]  /*4ae0*/  LDCU UR15, c[0x0][0xb0c] ;  /* 0x00016180ff0f77ac */ /* 0x000f220008000800 */
[----:B------:R-:W3:Y:S06]  /*4af0*/  LDCU UR40, c[0x0][0xb20] ;  /* 0x00016400ff2877ac */ /* 0x000eec0008000800 */
[----:B------:R-:W1:Y:S01]  /*4b00*/  LDC.64 R4, c[0x0][0x890] ;  /* 0x00022400ff047b82 */ /* 0x000e620000000a00 */
[----:B------:R-:W3:Y:S01]  /*4b10*/  LDCU UR4, c[0x0][0xb30] ;  /* 0x00016600ff0477ac */ /* 0x000ee20008000800 */
[----:B------:R-:W-:Y:S01]  /*4b20*/  UMOV UR21, 0x400 ;  /* 0x0000040000157882 */ /* 0x000fe20000000000 */
[----:B--2---:R-:W-:-:S02]  /*4b30*/  UIMAD.WIDE.U32 UR6, UR31, UR32, URZ ;  /* 0x000000201f0672a5 */ /* 0x004fc4000f8e00ff */
[----:B----4-:R-:W-:Y:S02]  /*4b40*/  UIMAD.WIDE.U32 UR8, UR30, UR35, URZ ;  /* 0x000000231e0872a5 */ /* 0x010fe4000f8e00ff */
[----:B------:R-:W-:Y:S02]  /*4b50*/  ULEA UR21, UR46, UR21, 0x18 ;  /* 0x000000152e157291 */ /* 0x000fe4000f8ec0ff */
[----:B------:R-:W-:Y:S02]  /*4b60*/  UPLOP3.LUT UP3, UPT, UPT, UPT, UPT, 0x40, 0x4 ;  /* 0x000000000004789c */ /* 0x000fe40003f6e870 */
[----:B------:R-:W-:Y:S01]  /*4b70*/  UIADD3 UR37, UPT, UPT, UR21, 0xd8, URZ ;  /* 0x000000d815257890 */ /* 0x000fe2000fffe0ff */
[----:B------:R-:W-:Y:S01]  /*4b80*/  UMOV UR6, UR7 ;  /* 0x0000000700067c82 */ /* 0x000fe20008000000 */
[----:B------:R-:W-:Y:S01]  /*4b90*/  UMOV UR38, UR9 ;  /* 0x0000000900267c82 */ /* 0x000fe20008000000 */
[----:B------:R-:W-:Y:S02]  /*4ba0*/  UISETP.GE.AND UP0, UPT, UR42, 0x1, UPT ;  /* 0x000000012a00788c */ /* 0x000fe4000bf06270 */
[----:B------:R-:W-:Y:S01]  /*4bb0*/  UISETP.NE.AND UP4, UPT, UR42, 0x1, UPT ;  /* 0x000000012a00788c */ /* 0x000fe2000bf85270 */
[----:B------:R-:W2:Y:S01]  /*4bc0*/  LDCU.64 UR22, c[0x0][0xb28] ;  /* 0x00016500ff1677ac */ /* 0x000ea20008000a00 */
[----:B------:R-:W-:-:S02]  /*4bd0*/  UISETP.NE.AND UP6, UPT, UR15, 0x1, UPT ;  /* 0x000000010f00788c */ /* 0x000fc4000bfc5270 */
[----:B------:R-:W-:Y:S02]  /*4be0*/  UISETP.NE.AND UP5, UPT, UR34, 0x1, UPT ;  /* 0x000000012200788c */ /* 0x000fe4000bfa5270 */
[----:B------:R-:W-:Y:S02]  /*4bf0*/  UIADD3 UR25, UPT, UPT, UR21, 0xd0, URZ ;  /* 0x000000d015197890 */ /* 0x000fe4000fffe0ff */
[----:B------:R-:W-:Y:S02]  /*4c00*/  UPRMT UR37, UR46, 0x654, UR37 ;  /* 0x000006542e257896 */ /* 0x000fe40008000025 */
[----:B------:R-:W-:Y:S02]  /*4c10*/  USHF.R.U32.HI UR39, URZ, UR33, UR6 ;  /* 0x00000021ff277299 */ /* 0x000fe40008011606 */
[----:B---3--:R-:W-:Y:S02]  /*4c20*/  USHF.R.U32.HI UR38, URZ, UR40, UR38 ;  /* 0x00000028ff267299 */ /* 0x008fe40008011626 */
[----:B------:R-:W-:-:S11]  /*4c30*/  UISETP.NE.AND UP2, UPT, UR4, 0x1, UPT ;  /* 0x000000010400788c */ /* 0x000fd6000bf45270 */
.L_x_104:
[C---:B------:R-:W-:Y:S02]  /*4c40*/  LEA R12, R14.reuse, UR21, 0x3 ;  /* 0x000000150e0c7c11 */ /* 0x040fe4000f8e18ff */
[----:B------:R-:W-:Y:S02]  /*4c50*/  SHF.L.U32 R0, R13, 0x1f, RZ ;  /* 0x0000001f0d007819 */ /* 0x000fe400000006ff */
[----:B------:R-:W-:Y:S02]  /*4c60*/  LEA R8, R14, UR21, 0x4 ;  /* 0x000000150e087c11 */ /* 0x000fe4000f8e20ff */
[----:B---3--:R-:W3:Y:S02]  /*4c70*/  SYNCS.PHASECHK.TRANS64.TRYWAIT P0, [R12+URZ+0x100], R0 ;  /* 0x000100000c0075a7 */ /* 0x008ee400080011ff */
[----:B---3--:R-:W-:Y:S05]  /*4c80*/  @!P0 BRA `(.L_x_96) ;  /* 0x0000004400208947 */ /* 0x008fea0003800000 */
.L_x_181:
[----:B------:R-:W4:Y:S01]  /*4c90*/  LDS.128 R8, [R8+0x190] ;  /* 0x0001900008087984 */ /* 0x000f220000000c00 */
[----:B------:R-:W-:Y:S01]  /*4ca0*/  UISETP.GE.AND UP0, UPT, UR42, 0x1, UPT ;  /* 0x000000012a00788c */ /* 0x000fe2000bf06270 */
[----:B------:R-:W-:Y:S01]  /*4cb0*/  @!PT LDS RZ, [RZ] ;  /* 0x00000000fffff984 */ /* 0x000fe20000000800 */
[----:B------:R-:W-:Y:S01]  /*4cc0*/  @!PT LDS RZ, [RZ] ;  /* 0x00000000fffff984 */ /* 0x000fe20000000800 */
[----:B------:R-:W-:Y:S01]  /*4cd0*/  @!PT LDS RZ, [RZ] ;  /* 0x00000000fffff984 */ /* 0x000fe20000000800 */
[----:B------:R-:W-:Y:S01]  /*4ce0*/  @!PT LDS RZ, [RZ] ;  /* 0x00000000fffff984 */ /* 0x000fe20000000800 */
[----:B------:R1:W-:Y:S06]  /*4cf0*/  MEMBAR.ALL.CTA ;  /* 0x0000000000007992 */ /* 0x0003ec0000008000 */
[----:B-1----:R-:W1:Y:S01]  /*4d00*/  FENCE.VIEW.ASYNC.S ;  /* 0x00000000000073c6 */ /* 0x002e620000000000 */
[----:B----4-:R-:W-:Y:S11]  /*4d10*/  LOP3.LUT P0, RZ, R10, 0x1, RZ, 0xc0, !PT ;  /* 0x000000010aff7812 */ /* 0x010ff6000780c0ff */
[----:B------:R-:W-:Y:S02]  /*4d20*/  @!UPT UIADD3 URZ, UPT, UPT, URZ, URZ, URZ ;  /* 0x000000fffffff290 */ /* 0x000fe4000fffe0ff */
[----:B-1----:R-:W-:Y:S01]  /*4d30*/  VOTEU.ANY UP1, P0 ;  /* 0x0000000000ff7886 */ /* 0x002fe20000020100 */
[----:B------:R-:W-:Y:S11]  /*4d40*/  PLOP3.LUT P0, PT, PT, PT, UP1, 0x80, 0x8 ;  /* 0x000000000008781c */ /* 0x000ff60003f0f018 */
[----:B------:R-:W-:Y:S02]  /*4d50*/  @!UPT UIADD3 URZ, UPT, UPT, URZ, URZ, URZ ;  /* 0x000000fffffff290 */ /* 0x000fe4000fffe0ff */
[----:B---3--:R-:W-:Y:S02]  /*4d60*/  @P0 SHF.R.U32.HI R0, RZ, 0x10, R9 ;  /* 0x00000010ff000819 */ /* 0x008fe40000011609 */
[----:B------:R-:W-:Y:S02]  /*4d70*/  @P0 MOV R6, R8 ;  /* 0x0000000800060202 */ /* 0x000fe40000000f00 */
[----:B------:R-:W-:Y:S01]  /*4d80*/  @P0 R2UR UR4, R0 ;  /* 0x00000000000402ca */ /* 0x000fe200000e0000 */
[----:B------:R-:W-:Y:S01]  /*4d90*/  VIADD R0, R12, 0x110 ;  /* 0x000001100c007836 */ /* 0x000fe20000000000 */
[----:B------:R-:W-:Y:S02]  /*4da0*/  @P0 LOP3.LUT R8, R9, 0xffff, RZ, 0xc0, !PT ;  /* 0x0000ffff09080812 */ /* 0x000fe400078ec0ff */
[----:B------:R-:W-:Y:S02]  /*4db0*/  @P0 R2UR UR6, R6 ;  /* 0x00000000060602ca */ /* 0x000fe400000e0000 */
[----:B------:R-:W-:Y:S02]  /*4dc0*/  PRMT R0, RZ, 0x654, R0 ;  /* 0x00000654ff007816 */ /* 0x000fe40000000000 */
[----:B------:R-:W-:Y:S02]  /*4dd0*/  @P0 R2UR UR5, R8 ;  /* 0x00000000080502ca */ /* 0x000fe400000e0000 */
[----:B------:R1:W-:Y:S03]  /*4de0*/  SYNCS.ARRIVE.TRANS64.RED.A1T0 RZ, [R0+URZ], RZ ;  /* 0x000000ff00ff79a7 */ /* 0x0003e600081004ff */
[----:B------:R-:W-:Y:S04]  /*4df0*/  @UP1 UMOV UR29, UR4 ;  /* 0x00000004001d1c82 */ /* 0x000fe80008000000 */
[----:B------:R-:W-:Y:S04]  /*4e00*/  @UP1 UMOV UR14, UR6 ;  /* 0x00000006000e1c82 */ /* 0x000fe80008000000 */
[----:B------:R-:W-:Y:S01]  /*4e10*/  @UP1 UMOV UR13, UR5 ;  /* 0x00000005000d1c82 */ /* 0x000fe20008000000 */
[----:B------:R-:W-:Y:S05]  /*4e20*/  BRA.U !UP0, `(.L_x_97) ;  /* 0x0000000108a47547 */ /* 0x000fea000b800000 */
[----:B------:R-:W-:Y:S02]  /*4e30*/  UIMAD.WIDE.U32 UR8, UR13, UR35, URZ ;  /* 0x000000230d0872a5 */ /* 0x000fe4000f8e00ff */
[----:B------:R-:W-:Y:S02]  /*4e40*/  UIMAD.WIDE.U32 UR10, UR14, UR32, URZ ;  /* 0x000000200e0a72a5 */ /* 0x000fe4000f8e00ff */
[----:B------:R-:W-:Y:S02]  /*4e50*/  USEL UR4, UR30, UR38, !UP5 ;  /* 0x000000261e047287 */ /* 0x000fe4000e800000 */
[----:B------:R-:W-:Y:S02]  /*4e60*/  USEL UR7, UR31, UR39, !UP6 ;  /* 0x000000271f077287 */ /* 0x000fe4000f000000 */
[----:B--2---:R-:W-:Y:S02]  /*4e70*/  UIMAD.WIDE.U32 UR16, UR4, UR22, URZ ;  /* 0x00000016041072a5 */ /* 0x004fe4000f8e00ff */
[----:B------:R-:W-:Y:S01]  /*4e80*/  UIMAD.WIDE.U32 UR18, UR7, UR22, URZ ;  /* 0x00000016071272a5 */ /* 0x000fe2000f8e00ff */
[----:B------:R-:W-:Y:S02]  /*4e90*/  UMOV UR5, UR9 ;  /* 0x0000000900057c82 */ /* 0x000fe40008000000 */
[----:B------:R-:W-:Y:S03]  /*4ea0*/  USHF.R.U32.HI UR6, URZ, UR40, UR5 ;  /* 0x00000028ff067299 */ /* 0x000fe60008011605 */
[----:B------:R-:W-:Y:S01]  /*4eb0*/  UMOV UR5, UR11 ;  /* 0x0000000b00057c82 */ /* 0x000fe20008000000 */
[----:B------:R-:W-:Y:S02]  /*4ec0*/  USEL UR6, UR13, UR6, !UP5 ;  /* 0x000000060d067287 */ /* 0x000fe4000e800000 */
[----:B------:R-:W-:Y:S02]  /*4ed0*/  USHF.R.U32.HI UR8, URZ, UR33, UR5 ;  /* 0x00000021ff087299 */ /* 0x000fe40008011605 */
[----:B------:R-:W-:Y:S01]  /*4ee0*/  UIMAD.WIDE.U32 UR10, UR6, UR22, URZ ;  /* 0x00000016060a72a5 */ /* 0x000fe2000f8e00ff */
[----:B------:R-:W-:Y:S02]  /*4ef0*/  UMOV UR5, UR17 ;  /* 0x0000001100057c82 */ /* 0x000fe40008000000 */
[----:B------:R-:W-:Y:S03]  /*4f00*/  @UP4 USHF.R.U32.HI UR4, URZ, UR23, UR5 ;  /* 0x00000017ff044299 */ /* 0x000fe60008011605 */
[----:B------:R-:W-:Y:S01]  /*4f10*/  UMOV UR5, UR19 ;  /* 0x0000001300057c82 */ /* 0x000fe20008000000 */
[----:B------:R-:W-:Y:S02]  /*4f20*/  UIMAD UR4, UR42, UR4, URZ ;  /* 0x000000042a0472a4 */ /* 0x000fe4000f8e02ff */
[----:B------:R-:W-:Y:S02]  /*4f30*/  @UP4 USHF.R.U32.HI UR7, URZ, UR23, UR5 ;  /* 0x00000017ff074299 */ /* 0x000fe40008011605 */
[----:B------:R-:W-:Y:S02]  /*4f40*/  USEL UR5, UR14, UR8, !UP6 ;  /* 0x000000080e057287 */ /* 0x000fe4000f000000 */
[----:B------:R-:W-:Y:S02]  /*4f50*/  UIMAD UR8, UR42, UR7, URZ ;  /* 0x000000072a0872a4 */ /* 0x000fe4000f8e02ff */
[----:B------:R-:W-:Y:S03]  /*4f60*/  UISETP.GE.AND UP0, UPT, UR6, UR4, UPT ;  /* 0x000000040600728c */ /* 0x000fe6000bf06270 */
[----:B------:R-:W-:Y:S01]  /*4f70*/  UMOV UR4, UR11 ;  /* 0x0000000b00047c82 */ /* 0x000fe20008000000 */
[----:B------:R-:W-:Y:S02]  /*4f80*/  UISETP.GE.OR UP0, UPT, UR5, UR8, UP0 ;  /* 0x000000080500728c */ /* 0x000fe40008706670 */
[----:B------:R-:W-:Y:S02]  /*4f90*/  USHF.R.U32.HI UR4, URZ, UR23, UR4 ;  /* 0x00000017ff047299 */ /* 0x000fe40008011604 */
[----:B------:R-:W-:Y:S02]  /*4fa0*/  UIMAD.WIDE.U32 UR8, UR5, UR22, URZ ;  /* 0x00000016050872a5 */ /* 0x000fe4000f8e00ff */
[----:B------:R-:W-:Y:S04]  /*4fb0*/  USEL UR10, UR6, UR4, !UP4 ;  /* 0x00000004060a7287 */ /* 0x000fe8000e000000 */
[----:B------:R-:W-:Y:S01]  /*4fc0*/  UIADD3 UR11, UPT, UPT, -UR10, URZ, URZ ;  /* 0x000000ff0a0b7290 */ /* 0x000fe2000fffe1ff */
[----:B------:R-:W-:Y:S02]  /*4fd0*/  @!UP0 UMOV UR4, UR9 ;  /* 0x0000000900048c82 */ /* 0x000fe40008000000 */
[----:B------:R-:W-:Y:S02]  /*4fe0*/  @!UP0 USHF.R.U32.HI UR4, URZ, UR23, UR4 ;  /* 0x00000017ff048299 */ /* 0x000fe40008011604 */
[----:B------:R-:W-:Y:S02]  /*4ff0*/  UIMAD UR8, UR42, UR11, UR6 ;  /* 0x0000000b2a0872a4 */ /* 0x000fe4000f8e0206 */
[----:B------:R-:W-:Y:S04]  /*5000*/  @!UP0 USEL UR4, UR5, UR4, !UP4 ;  /* 0x0000000405048287 */ /* 0x000fe8000e000000 */
[----:B------:R-:W-:Y:S02]  /*5010*/  @!UP0 UIMAD UR8, UR7, UR8, UR4 ;  /* 0x00000008070882a4 */ /* 0x000fe4000f8e0204 */
[----:B------:R-:W-:Y:S02]  /*5020*/  @!UP0 UIADD3 UR9, UPT, UPT, UR10, -UR4, URZ ;  /* 0x800000040a098290 */ /* 0x000fe4000fffe0ff */
[----:B------:R-:W-:Y:S02]  /*5030*/  UIADD3 UR4, UPT, UPT, -UR5, URZ, URZ ;  /* 0x000000ff05047290 */ /* 0x000fe4000fffe1ff */
[----:B------:R-:W-:Y:S02]  /*5040*/  UIADD3 UR7, UPT, UPT, -UR6, URZ, URZ ;  /* 0x000000ff06077290 */ /* 0x000fe4000fffe1ff */
[----:B------:R-:W-:Y:S02]  /*5050*/  @!UP0 UIMAD UR6, UR9, UR42, UR5 ;  /* 0x0000002a090682a4 */ /* 0x000fe4000f8e0205 */
[----:B------:R-:W-:Y:S02]  /*5060*/  UIMAD UR14, UR15, UR4, UR14 ;  /* 0x000000040f0e72a4 */ /* 0x000fe4000f8e020e */
[----:B------:R-:W-:Y:S01]  /*5070*/  UIMAD UR4, UR34, UR7, UR13 ;  /* 0x00000007220472a4 */ /* 0x000fe2000f8e020d */
[----:B------:R-:W-:Y:S02]  /*5080*/  @!UP0 UMOV UR5, UR8 ;  /* 0x0000000800058c82 */ /* 0x000fe40008000000 */
[----:B------:R-:W-:Y:S02]  /*5090*/  UIMAD UR14, UR5, UR15, UR14 ;  /* 0x0000000f050e72a4 */ /* 0x000fe4000f8e020e */
[----:B------:R-:W-:Y:S11]  /*50a0*/  UIMAD UR13, UR6, UR34, UR4 ;  /* 0x00000022060d72a4 */ /* 0x000ff6000f8e0204 */
[----:B------:R-:W-:Y:S01]  /*50b0*/  @!UPT UIADD3 URZ, UPT, UPT, URZ, URZ, URZ ;  /* 0x000000fffffff290 */ /* 0x000fe2000fffe0ff */
.L_x_97:
[----:B------:R-:W3:Y:S01]  /*50c0*/  @!UP2 LDCU.128 UR8, c[0x0][0xb10] ;  /* 0x00016200ff08a7ac */ /* 0x000ee20008000c00 */
[C---:B------:R-:W-:Y:S02]  /*50d0*/  ISETP.NE.U32.AND P1, PT, R4.reuse, RZ, PT ;  /* 0x000000ff0400720c */ /* 0x040fe40003f25070 */
[----:B------:R-:W-:Y:S02]  /*50e0*/  ISETP.NE.U32.AND P0, PT, R4, RZ, PT ;  /* 0x000000ff0400720c */ /* 0x000fe40003f05070 */
[C---:B------:R-:W-:Y:S02]  /*50f0*/  ISETP.NE.AND.EX P1, PT, R5.reuse, RZ, PT, P1 ;  /* 0x000000ff0500720c */ /* 0x040fe40003f25310 */
[----:B------:R-:W-:Y:S01]  /*5100*/  ISETP.NE.AND.EX P0, PT, R5, RZ, PT, P0 ;  /* 0x000000ff0500720c */ /* 0x000fe20003f05300 */
[----:B------:R-:W4:Y:S01]  /*5110*/  @!UP2 LDCU UR5, c[0x0][0xb0c] ;  /* 0x00016180ff05a7ac */ /* 0x000f220008000800 */
[----:B------:R-:W-:Y:S01]  /*5120*/  SHF.L.U32 R9, R15, 0x1f, RZ ;  /* 0x0000001f0f097819 */ /* 0x000fe200000006ff */
[----:B------:R-:W-:Y:S02]  /*5130*/  USHF.L.U32 UR26, UR20, 0x7, URZ ;  /* 0x00000007141a7899 */ /* 0x000fe400080006ff */
[----:B------:R-:W-:Y:S02]  /*5140*/  USHF.L.U32 UR27, UR24, 0x6, URZ ;  /* 0x00000006181b7899 */ /* 0x000fe400080006ff */
[----:B---3--:R-:W-:Y:S07]  /*5150*/  UIMAD.WIDE.U32 UR6, UR14, UR8, URZ ;  /* 0x000000080e0672a5 */ /* 0x008fee000f8e00ff */
[----:B------:R-:W-:Y:S01]  /*5160*/  @!UP2 UMOV UR4, UR7 ;  /* 0x000000070004ac82 */ /* 0x000fe20008000000 */
[----:B----4-:R-:W-:Y:S02]  /*5170*/  @!UP2 UISETP.NE.AND UP0, UPT, UR5, 0x1, UPT ;  /* 0x000000010500a88c */ /* 0x010fe4000bf05270 */
[----:B------:R-:W-:Y:S02]  /*5180*/  @!UP2 USHF.R.U32.HI UR4, URZ, UR9, UR4 ;  /* 0x00000009ff04a299 */ /* 0x000fe40008011604 */
[----:B------:R-:W-:Y:S02]  /*5190*/  UIMAD.WIDE.U32 UR6, UR13, UR11, URZ ;  /* 0x0000000b0d0672a5 */ /* 0x000fe4000f8e00ff */
[----:B------:R-:W-:Y:S02]  /*51a0*/  @!UP2 USEL UR8, UR14, UR4, !UP0 ;  /* 0x000000040e08a287 */ /* 0x000fe4000c000000 */
[----:B------:R-:W-:Y:S03]  /*51b0*/  @!UP2 UISETP.NE.AND UP0, UPT, UR10, 0x1, UPT ;  /* 0x000000010a00a88c */ /* 0x000fe6000bf05270 */
[----:B------:R-:W-:Y:S02]  /*51c0*/  @!UP2 UMOV UR6, UR7 ;  /* 0x000000070006ac82 */ /* 0x000fe40008000000 */
[----:B------:R-:W3:Y:S02]  /*51d0*/  @!UP2 LDCU UR4, c[0x0][0xb20] ;  /* 0x00016400ff04a7ac */ /* 0x000ee40008000800 */
[----:B---3--:R-:W-:Y:S04]  /*51e0*/  @!UP2 USHF.R.U32.HI UR6, URZ, UR4, UR6 ;  /* 0x00000004ff06a299 */ /* 0x008fe80008011606 */
[----:B------:R-:W-:Y:S04]  /*51f0*/  @!UP2 USEL UR6, UR13, UR6, !UP0 ;  /* 0x000000060d06a287 */ /* 0x000fe8000c000000 */
[----:B------:R-:W-:Y:S02]  /*5200*/  @!UP2 UIADD3 UR4, UPT, UPT, -UR8, UR6, URZ ;  /* 0x000000060804a290 */ /* 0x000fe4000fffe1ff */
[----:B------:R-:W-:Y:S02]  /*5210*/  @!UP2 UIADD3 UR6, UPT, UPT, UR8, -UR6, URZ ;  /* 0x800000060806a290 */ /* 0x000fe4000fffe0ff */
[----:B------:R-:W-:Y:S02]  /*5220*/  @!UP2 UIMAD UR14, UR4, UR5, UR14 ;  /* 0x00000005040ea2a4 */ /* 0x000fe4000f8e020e */
[----:B------:R-:W-:Y:S01]  /*5230*/  @!UP2 UIMAD UR13, UR6, UR10, UR13 ;  /* 0x0000000a060da2a4 */ /* 0x000fe2000f8e020d */
[----:B------:R-:W-:Y:S11]  /*5240*/  BRA.U UP3, `(.L_x_98) ;  /* 0x0000000103107547 */ /* 0x000ff6000b800000 */
[----:B------:R-:W-:Y:S04]  /*5250*/  MOV R6, UR41 ;  /* 0x0000002900067c02 */ /* 0x000fe80008000f00 */
[----:B------:R-:W-:Y:S04]  /*5260*/  SHF.L.U32 R6, R6, 0x1f, RZ ;  /* 0x0000001f06067819 */ /* 0x000fe800000006ff */
[----:B------:R-:W3:Y:S02]  /*5270*/  SYNCS.PHASECHK.TRANS64.TRYWAIT P2, [UR21+0xf8], R6 ;  /* 0x0000f806ff0075a7 */ /* 0x000ee40008041115 */
[----:B---3--:R-:W-:Y:S05]  /*5280*/  @!P2 BRA `(.L_x_99) ;  /* 0x0000003c00b4a947 */ /* 0x008fea0003800000 */
.L_x_98:
[----:B------:R-:W-:Y:S05]  /*5290*/  @!P1 BRA `(.L_x_100) ;  /* 0x0000000000309947 */ /* 0x000fea0003800000 */
[----:B------:R-:W-:Y:S01]  /*52a0*/  ISETP.NE.U32.AND P1, PT, R2, RZ, PT ;  /* 0x000000ff0200720c */ /* 0x000fe20003f25070 */
[----:B------:R-:W3:Y:S01]  /*52b0*/  LDCU.64 UR4, c[0x0][0x358] ;  /* 0x00006b00ff0477ac */ /* 0x000ee20008000a00 */
[----:B------:R-:W-:Y:S02]  /*52c0*/  IMAD.MOV.U32 R80, RZ, RZ, 0x1 ;  /* 0x00000001ff507424 */ /* 0x000fe400078e00ff */
[----:B------:R-:W-:Y:S11]  /*52d0*/  ISETP.NE.AND.EX P1, PT, R3, RZ, PT, P1 ;  /* 0x000000ff0300720c */ /* 0x000ff60003f25310 */
[----:B------:R-:W-:Y:S02]  /*52e0*/  @!UPT UIADD3 URZ, UPT, UPT, URZ, URZ, URZ ;  /* 0x000000fffffff290 */ /* 0x000fe4000fffe0ff */
[----:B------:R-:W4:Y:S01]  /*52f0*/  @P1 LDC.64 R10, c[0x0][0x888] ;  /* 0x00022200ff0a1b82 */ /* 0x000f220000000a00 */
[----:B-1----:R-:W-:Y:S04]  /*5300*/  @P1 IMAD R0, R4, UR36, RZ ;  /* 0x0000002404001c24 */ /* 0x002fe8000f8e02ff */
[----:B----4-:R-:W-:Y:S04]  /*5310*/  @P1 IMAD.WIDE R10, R0, 0x4, R10 ;  /* 0x00000004000a1825 */ /* 0x010fe800078e020a */
[----:B------:R-:W-:Y:S01]  /*5320*/  HFMA2 R0, -RZ, RZ, 0, 5.9604644775390625e-08 ;  /* 0x00000001ff007431 */ /* 0x000fe200000001ff */
[----:B---3-5:R3:W5:Y:S04]  /*5330*/  @P1 LDG.E R40, desc[UR4][R10.64] ;  /* 0x000000040a281981 */ /* 0x028768000c1e1900 */
[----:B------:R-:W-:Y:S01]  /*5340*/  @!P1 PRMT R80, R0, 0x7610, R80 ;  /* 0x0000761000509816 */ /* 0x000fe20000000050 */
[----:B---3--:R-:W4:Y:S06]  /*5350*/  @!P1 LDC R40, c[0x0][0x880] ;  /* 0x00022000ff289b82 */ /* 0x008f2c0000000800 */
.L_x_100:
[----:B----45:R-:W-:Y:S01]  /*5360*/  @!P0 ISETP.EQ.AND P1, PT, R40, RZ, PT ;  /* 0x000000ff2800820c */ /* 0x030fe20003f22270 */
[----:B------:R-:W-:Y:S01]  /*5370*/  @!UPT UIADD3 URZ, UPT, UPT, URZ, URZ, URZ ;  /* 0x000000fffffff290 */ /* 0x000fe2000fffe0ff */
[----:B------:R-:W-:Y:S11]  /*5380*/  @!P0 BRA `(.L_x_101) ;  /* 0x0000000000188947 */ /* 0x000ff60003800000 */
[----:B------:R-:W-:Y:S02]  /*5390*/  LOP3.LUT P0, RZ, R80, 0xff, RZ, 0xc0, !PT ;  /* 0x000000ff50ff7812 */ /* 0x000fe4000780c0ff */
[----:B------:R-:W-:Y:S04]  /*53a0*/  ISETP.NE.U32.AND P1, PT, R2, RZ, PT ;  /* 0x000000ff0200720c */ /* 0x000fe80003f25070 */
[----:B------:R-:W-:Y:S04]  /*53b0*/  ISETP.NE.AND.EX P1, PT, R3, RZ, PT, P1 ;  /* 0x000000ff0300720c */ /* 0x000fe80003f25310 */
[----:B------:R-:W-:Y:S03]  /*53c0*/  PLOP3.LUT P1, PT, P1, PT, PT, 0x8, 0x80 ;  /* 0x000000000080781c */ /* 0x000fe60000f2e170 */
[----:B------:R-:W-:Y:S11]  /*53d0*/  @P0 ISETP.EQ.AND P1, PT, R40, RZ, PT ;  /* 0x000000ff2800020c */ /* 0x000ff60003f22270 */
[----:B------:R-:W-:Y:S02]  /*53e0*/  @!UPT UIADD3 URZ, UPT, UPT, URZ, URZ, URZ ;  /* 0x000000fffffff290 */ /* 0x000fe4000fffe0ff */
.L_x_101:
[----:B------:R-:W3:Y:S01]  /*53f0*/  SYNCS.PHASECHK.TRANS64.TRYWAIT P2, [UR21+0xe0], R9 ;  /* 0x0000e009ff0075a7 */ /* 0x000ee20008041115 */
[----:B------:R-:W-:Y:S04]  /*5400*/  ELECT P0, URZ, PT ;  /* 0x0000000000ff782f */ /* 0x000fe80003800000 */
[----:B------:R-:W-:Y:S11]  /*5410*/  PLOP3.LUT P1, PT, P1, P0, PT, 0xf2, 0x2f ;  /* 0x00000000002f781c */ /* 0x000ff60000f21e72 */
[----:B------:R-:W-:Y:S02]  /*5420*/  @!UPT UIADD3 URZ, UPT, UPT, URZ, URZ, URZ ;  /* 0x000000fffffff290 */ /* 0x000fe4000fffe0ff */
[----:B------:R-:W-:Y:S05]  /*5430*/  @!P1 IADD3 R8, P0, PT, R16, 0x580, RZ ;  /* 0x0000058010089810 */ /* 0x000fea0007f1e0ff */
[----:B-1----:R-:W-:Y:S01]  /*5440*/  @!P1 IMAD.X R6, RZ, RZ, R17, P0 ;  /* 0x000000ffff069224 */ /* 0x002fe200000e0611 */
[----:B---3--:R-:W-:Y:S07]  /*5450*/  @!P2 BRA `(.L_x_102) ;  /* 0x0000003c0058a947 */ /* 0x008fee0003800000 */
.L_x_184:
[----:B------:R-:W-:Y:S01]  /*5460*/  @!P1 R2UR UR5, R8 ;  /* 0x00000000080592ca */ /* 0x000fe200000e0000 */
[----:B------:R-:W-:Y:S01]  /*5470*/  VOTEU.ALL UP0, P1 ;  /* 0x0000000000ff7886 */ /* 0x000fe20000800000 */
[----:B------:R-:W-:Y:S01]  /*5480*/  @!P1 R2UR UR4, R6 ;  /* 0x00000000060492ca */ /* 0x000fe200000e0000 */
[----:B------:R-:W-:Y:S01]  /*5490*/  UMOV UR16, 0x0 ;  /* 0x0000000000107882 */ /* 0x000fe20000000000 */
[----:B------:R-:W-:Y:S01]  /*54a0*/  UMOV UR17, 0x10000000 ;  /* 0x1000000000117882 */ /* 0x000fe20000000000 */
[----:B------:R-:W-:Y:S01]  /*54b0*/  UMOV UR28, UR36 ;  /* 0x00000024001c7c82 */ /* 0x000fe20008000000 */
[----:B------:R-:W-:Y:S01]  /*54c0*/  @!UP0 UIADD3 UR24, UPT, UPT, UR21, 0x200, URZ ;  /* 0x0000020015188890 */ /* 0x000fe2000fffe0ff */
[----:B-1----:R-:W-:Y:S01]  /*54d0*/  @!P1 IMAD.MOV.U32 R0, RZ, RZ, 0x1000 ;  /* 0x00001000ff009424 */ /* 0x002fe200078e00ff */
[----:B------:R-:W-:Y:S01]  /*54e0*/  @!UP0 UIADD3 UR10, UPT, UPT, UR26, 0x40, URZ ;  /* 0x000000401a0a8890 */ /* 0x000fe2000fffe0ff */
[----:B------:R-:W-:Y:S01]  /*54f0*/  VIADD R14, R14, 0x1 ;  /* 0x000000010e0e7836 */ /* 0x000fe20000000000 */
[----:B------:R-:W-:Y:S01]  /*5500*/  @!UP0 UIADD3 UR8, UPT, UPT, UR21, 0xa00, URZ ;  /* 0x00000a0015088890 */ /* 0x000fe2000fffe0ff */
[----:B------:R-:W-:Y:S02]  /*5510*/  VOTEU.ALL UP0, P1 ;  /* 0x0000000000ff7886 */ /* 0x000fe40000800000 */
[----:B------:R-:W-:Y:S01]  /*5520*/  IMAD.U32 R10, RZ, RZ, UR5 ;  /* 0x00000005ff0a7e24 */ /* 0x000fe2000f8e00ff */
[----:B------:R-:W-:Y:S01]  /*5530*/  UMOV UR9, UR25 ;  /* 0x0000001900097c82 */ /* 0x000fe20008000000 */
[----:B------:R-:W-:Y:S01]  /*5540*/  IMAD.U32 R11, RZ, RZ, UR4 ;  /* 0x00000004ff0b7e24 */ /* 0x000fe2000f8e00ff */
[----:B------:R-:W-:Y:S01]  /*5550*/  UMOV UR11, UR27 ;  /* 0x0000001b000b7c82 */ /* 0x000fe20008000000 */
[----:B------:R-:W-:Y:S01]  /*5560*/  UMOV UR12, UR36 ;  /* 0x00000024000c7c82 */ /* 0x000fe20008000000 */
[----:B------:R-:W-:Y:S01]  /*5570*/  @!P1 R2UR UR4, R10 ;  /* 0x000000000a0492ca */ /* 0x000fe200000e0000 */
[----:B------:R-:W-:Y:S01]  /*5580*/  UPRMT UR6, UR46, 0x654, UR25 ;  /* 0x000006542e067896 */ /* 0x000fe20008000019 */
[----:B------:R-:W-:Y:S11]  /*5590*/  @!P1 R2UR UR5, R11 ;  /* 0x000000000b0592ca */ /* 0x000ff600000e0000 */
[----:B------:R-:W-:Y:S02]  /*55a0*/  @!UPT UIADD3 URZ, UPT, UPT, URZ, URZ, URZ ;  /* 0x000000fffffff290 */ /* 0x000fe4000fffe0ff */
[----:B------:R1:W-:Y:S01]  /*55b0*/  @!UP0 UTMALDG.3D [UR24], [UR4], desc[UR16] ;  /* 0x00001018040085b4 */ /* 0x0003e20008011000 */
[----:B------:R-:W-:Y:S05]  /*55c0*/  VOTEU.ALL UP0, P1 ;  /* 0x0000000000ff7886 */ /* 0x000fea0000800000 */
[----:B------:R1:W-:Y:S01]  /*55d0*/  @!UP0 UTMALDG.3D [UR8], [UR4], desc[UR16] ;  /* 0x00001008040085b4 */ /* 0x0003e20008011000 */
[----:B------:R1:W-:Y:S01]  /*55e0*/  @!P1 SYNCS.ARRIVE.TRANS64.RED.A0TR RZ, [UR21+0xd0], R0 ;  /* 0x0000d000ffff99a7 */ /* 0x0003e20008300415 */
[----:B------:R-:W-:Y:S01]  /*55f0*/  SYNCS.ARRIVE.TRANS64.RED.A1T0 RZ, [UR6], RZ ;  /* 0x000000ffffff79a7 */ /* 0x000fe20008100406 */
[----:B------:R-:W3:Y:S02]  /*5600*/  SYNCS.PHASECHK.TRANS64.TRYWAIT P0, [UR21+0xe8], R9 ;  /* 0x0000e809ff0075a7 */ /* 0x000ee40008001115 */
[----:B-1-3--:R-:W-:Y:S05]  /*5610*/  @!P0 BRA `(.L_x_103) ;  /* 0x0000003c00008947 */ /* 0x00afea0003800000 */
.L_x_186:
[----:B------:R-:W-:Y:S01]  /*5620*/  UIADD3 UR24, UPT, UPT, UR14, UR62, URZ ;  /* 0x0000003e0e187290 */ /* 0x000fe2000fffe0ff */
[----:B------:R-:W-:Y:S01]  /*5630*/  @!P1 IADD3 R6, P0, PT, R16, 0x580, RZ ;  /* 0x0000058010069810 */ /* 0x000fe20007f1e0ff */
[----:B------:R-:W-:Y:S01]  /*5640*/  UPLOP3.LUT UP3, UPT, UPT, UPT, UPT, 0x80, 0x8 ;  /* 0x000000000008789c */ /* 0x000fe20003f6f070 */
[----:B------:R-:W-:Y:S01]  /*5650*/  LOP3.LUT R15, R15, 0x1, RZ, 0x3c, !PT ;  /* 0x000000010f0f7812 */ /* 0x000fe200078e3cff */
[----:B------:R-:W-:Y:S01]  /*5660*/  VOTEU.ALL UP0, P1 ;  /* 0x0000000000ff7886 */ /* 0x000fe20000800000 */
[----:B------:R-:W-:Y:S01]  /*5670*/  @!P1 R2UR UR5, R6 ;  /* 0x00000000060592ca */ /* 0x000fe200000e0000 */
[----:B-1----:R-:W-:Y:S01]  /*5680*/  @!P1 IMAD.X R0, RZ, RZ, R17, P0 ;  /* 0x000000ffff009224 */ /* 0x002fe200000e0611 */
[----:B------:R-:W-:Y:S01]  /*5690*/  UMOV UR6, 0x0 ;  /* 0x0000000000067882 */ /* 0x000fe20000000000 */
[----:B------:R-:W-:Y:S01]  /*56a0*/  UMOV UR7, 0x10000000 ;  /* 0x1000000000077882 */ /* 0x000fe20000000000 */
[----:B------:R-:W-:Y:S01]  /*56b0*/  @!UP0 UIADD3 UR18, UPT, UPT, UR26, 0x20, URZ ;  /* 0x000000201a128890 */ /* 0x000fe2000fffe0ff */
[----:B------:R-:W-:Y:S01]  /*56c0*/  ISETP.NE.AND P0, PT, R14, 0x2, PT ;  /* 0x000000020e00780c */ /* 0x000fe20003f05270 */
[----:B------:R-:W-:Y:S01]  /*56d0*/  @!UP0 UIADD3 UR16, UPT, UPT, UR21, 0x1200, URZ ;  /* 0x0000120015108890 */ /* 0x000fe2000fffe0ff */
[----:B------:R-:W-:Y:S01]  /*56e0*/  @!P1 R2UR UR4, R0 ;  /* 0x00000000000492ca */ /* 0x000fe200000e0000 */
[----:B------:R-:W-:Y:S01]  /*56f0*/  @!UP0 UIADD3 UR17, UPT, UPT, UR21, 0xd8, URZ ;  /* 0x000000d815118890 */ /* 0x000fe2000fffe0ff */
[----:B------:R-:W-:Y:S01]  /*5700*/  SEL R0, RZ, 0x1, P0 ;  /* 0x00000001ff007807 */ /* 0x000fe20000000000 */
[----:B------:R-:W-:Y:S01]  /*5710*/  @!UP0 UIADD3 UR10, UPT, UPT, UR26, 0x60, URZ ;  /* 0x000000601a0a8890 */ /* 0x000fe2000fffe0ff */
[----:B------:R-:W-:Y:S01]  /*5720*/  SEL R14, R14, RZ, P0 ;  /* 0x000000ff0e0e7207 */ /* 0x000fe20000000000 */
[----:B------:R-:W-:Y:S01]  /*5730*/  @!UP0 UIADD3 UR8, UPT, UPT, UR21, 0x1a00, URZ ;  /* 0x00001a0015088890 */ /* 0x000fe2000fffe0ff */
[----:B------:R-:W-:Y:S01]  /*5740*/  IMAD.U32 R8, RZ, RZ, UR5 ;  /* 0x00000005ff087e24 */ /* 0x000fe2000f8e00ff */
[----:B------:R-:W-:Y:S01]  /*5750*/  VOTEU.ALL UP0, P1 ;  /* 0x0000000000ff7886 */ /* 0x000fe20000800000 */
[----:B------:R-:W-:Y:S01]  /*5760*/  UMOV UR19, UR27 ;  /* 0x0000001b00137c82 */ /* 0x000fe20008000000 */
[----:B------:R-:W-:Y:S01]  /*5770*/  UMOV UR20, UR36 ;  /* 0x0000002400147c82 */ /* 0x000fe20008000000 */
[----:B------:R-:W-:Y:S01]  /*5780*/  UMOV UR11, UR27 ;  /* 0x0000001b000b7c82 */ /* 0x000fe20008000000 */
[----:B------:R-:W-:Y:S01]  /*5790*/  UMOV UR12, UR36 ;  /* 0x00000024000c7c82 */ /* 0x000fe20008000000 */
[----:B------:R-:W-:Y:S01]  /*57a0*/  UMOV UR9, UR17 ;  /* 0x0000001100097c82 */ /* 0x000fe20008000000 */
[----:B------:R-:W-:Y:S01]  /*57b0*/  IMAD.U32 R9, RZ, RZ, UR4 ;  /* 0x00000004ff097e24 */ /* 0x000fe2000f8e00ff */
[----:B------:R-:W-:Y:S01]  /*57c0*/  @!P1 R2UR UR4, R8 ;  /* 0x00000000080492ca */ /* 0x000fe200000e0000 */
[----:B------:R-:W-:Y:S01]  /*57d0*/  UMOV UR36, UR29 ;  /* 0x0000001d00247c82 */ /* 0x000fe20008000000 */
[----:B------:R-:W-:Y:S02]  /*57e0*/  LOP3.LUT R13, R13, R0, RZ, 0x3c, !PT ;  /* 0x000000000d0d7212 */ /* 0x000fe400078e3cff */
[----:B------:R-:W-:Y:S11]  /*57f0*/  @!P1 R2UR UR5, R9 ;  /* 0x00000000090592ca */ /* 0x000ff600000e0000 */
[----:B------:R-:W-:Y:S02]  /*5800*/  @!UPT UIADD3 URZ, UPT, UPT, URZ, URZ, URZ ;  /* 0x000000fffffff290 */ /* 0x000fe4000fffe0ff */
[----:B------:R1:W-:Y:S01]  /*5810*/  @!UP0 UTMALDG.3D [UR16], [UR4], desc[UR6] ;  /* 0x00000610040085b4 */ /* 0x0003e20008011000 */
[----:B------:R-:W-:Y:S05]  /*5820*/  VOTEU.ALL UP0, P1 ;  /* 0x0000000000ff7886 */ /* 0x000fea0000800000 */
[----:B------:R3:W-:Y:S01]  /*5830*/  @!UP0 UTMALDG.3D [UR8], [UR4], desc[UR6] ;  /* 0x00000608040085b4 */ /* 0x0007e20008011000 */
[----:B------:R3:W-:Y:S01]  /*5840*/  @!P1 SYNCS.ARRIVE.TRANS64.RED.A0TR RZ, [UR21+0xd8], R7 ;  /* 0x0000d807ffff99a7 */ /* 0x0007e20008300415 */
[----:B------:R-:W-:Y:S01]  /*5850*/  SYNCS.ARRIVE.TRANS64.RED.A1T0 RZ, [UR37], RZ ;  /* 0x000000ffffff79a7 */ /* 0x000fe20008100425 */
[----:B-1----:R-:W-:Y:S01]  /*5860*/  UIADD3 UR20, UPT, UPT, UR13, UR61, URZ ;  /* 0x0000003d0d147290 */ /* 0x002fe2000fffe0ff */
[----:B------:R-:W-:Y:S11]  /*5870*/  BRA.U UP1, `(.L_x_104) ;  /* 0xfffffff101f07547 */ /* 0x000ff6000b83ffff */
[----:B------:R-:W-:-:S04]  /*5880*/  SHF.L.U32 R2, R15, 0x1f, RZ ;  /* 0x0000001f0f027819 */ /* 0x000fc800000006ff */
[----:B------:R-:W1:Y:S02]  /*5890*/  SYNCS.PHASECHK.TRANS64.TRYWAIT P0, [UR21+0xe0], R2 ;  /* 0x0000e002ff0075a7 */ /* 0x000e640008001115 */
[----:B-1----:R-:W-:Y:S05]  /*58a0*/  @!P0 BRA `(.L_x_105) ;  /* 0x0000003800748947 */ /* 0x002fea0003800000 */
.L_x_188:
[----:B-1----:R-:W-:-:S07]  /*58b0*/  MOV R0, UR21 ;  /* 0x0000001500007c02 */ /* 0x002fce0008000f00 */
.L_x_106:
[----:B-1----:R-:W-:-:S04]  /*58c0*/  SHF.L.U32 R2, R15, 0x1f, RZ ;  /* 0x0000001f0f027819 */ /* 0x002fc800000006ff */
[----:B------:R1:W4:Y:S03]  /*58d0*/  SYNCS.PHASECHK.TRANS64.TRYWAIT P0, [R0+URZ+0xe8], R2 ;  /* 0x0000e802000075a7 */ /* 0x00032600080011ff */
[----:B----4-:R-:W-:Y:S05]  /*58e0*/  @!P0 NANOSLEEP.SYNCS 0x989680 ;  /* 0x009896800000895d */ /* 0x010fea0003900000 */
[----:B------:R-:W4:Y:S02]  /*58f0*/  @!P0 SYNCS.PHASECHK.TRANS64 P0, [R0+URZ+0xe8], R2 ;  /* 0x0000e802000085a7 */ /* 0x000f2400080010ff */
[----:B--234-:R-:W-:Y:S05]  /*5900*/  @P0 EXIT ;  /* 0x000000000000094d */ /* 0x01cfea0003800000 */
[----:B------:R-:W-:Y:S05]  /*5910*/  BRA `(.L_x_106) ;  /* 0xfffffffc00e87947 */ /* 0x000fea000383ffff */
.L_x_95:
[----:B------:R-:W-:-:S06]  /*5920*/  UISETP.GE.AND UP0, UPT, UR23, 0x4, UPT ;  /* 0x000000041700788c */ /* 0x000fcc000bf06270 */
[----:B------:R-:W-:-:S13]  /*5930*/  PLOP3.LUT P0, PT, PT, PT, UP0, 0x80, 0x8 ;  /* 0x000000000008781c */ /* 0x000fda0003f0f008 */
[----:B-1----:R-:W-:Y:S05]  /*5940*/  @!P0 EXIT ;  /* 0x000000000000894d */ /* 0x002fea0003800000 */
[----:B------:R-:W-:Y:S01]  /*5950*/  BAR.SYNC.DEFER_BLOCKING 0x6, 0xa0 ;  /* 0x0182800000007b1d */ /* 0x000fe20000010000 */
[----:B------:R-:W-:Y:S01]  /*5960*/  IMAD.SHL.U32 R79, R89, 0x20, RZ ;  /* 0x00000020594f7824 */ /* 0x000fe200078e00ff */
[----:B------:R-:W-:Y:S01]  /*5970*/  CS2R R86, SRZ ;  /* 0x0000000000567805 */ /* 0x000fe2000001ff00 */
[----:B------:R-:W-:Y:S01]  /*5980*/  IMAD.SHL.U32 R5, R81, 0x400, RZ ;  /* 0x0000040051057824 */ /* 0x000fe200078e00ff */
[----:B------:R-:W-:Y:S01]  /*5990*/  CS2R R84, SRZ ;  /* 0x0000000000547805 */ /* 0x000fe2000001ff00 */
[----:B------:R-:W-:Y:S01]  /*59a0*/  IMAD.U32 R37, R89, 0x10000, RZ ;  /* 0x0001000059257824 */ /* 0x000fe200078e00ff */
[----:B------:R-:W-:Y:S01]  /*59b0*/  UMOV UR44, 0x400 ;  /* 0x00000400002c7882 */ /* 0x000fe20000000000 */
[----:B------:R-:W-:Y:S01]  /*59c0*/  LOP3.LUT R78, R79, 0xb60, RZ, 0xc0, !PT ;  /* 0x00000b604f4e7812 */ /* 0x000fe200078ec0ff */
[----:B------:R-:W-:Y:S01]  /*59d0*/  ULEA UR44, UR46, UR44, 0x18 ;  /* 0x0000002c2e2c7291 */ /* 0x000fe2000f8ec0ff */
[----:B------:R-:W1:Y:S01]  /*59e0*/  LDC.64 R74, c[0x0][0x888] ;  /* 0x00022200ff4a7b82 */ /* 0x000e620000000a00 */
[----:B------:R-:W-:Y:S01]  /*59f0*/  IMAD.SHL.U32 R4, R89, 0x4, RZ ;  /* 0x0000000459047824 */ /* 0x000fe200078e00ff */
[----:B------:R-:W-:Y:S01]  /*5a00*/  LOP3.LUT R78, R78, 0x400, R5, 0xf8, !PT ;  /* 0x000004004e4e7812 */ /* 0x000fe200078ef805 */
[----:B------:R-:W-:Y:S01]  /*5a10*/  IMAD.SHL.U32 R5, R81, 0x200000, RZ ;  /* 0x0020000051057824 */ /* 0x000fe200078e00ff */
[C---:B------:R-:W-:Y:S01]  /*5a20*/  LOP3.LUT R6, R79.reuse, 0x80, RZ, 0xc0, !PT ;  /* 0x000000804f067812 */ /* 0x040fe200078ec0ff */
[----:B------:R-:W-:Y:S01]  /*5a30*/  UIADD3 UR4, UPT, UPT, UR44, 0x2200, URZ ;  /* 0x000022002c047890 */ /* 0x000fe2000fffe0ff */
[----:B------:R-:W-:Y:S01]  /*5a40*/  LOP3.LUT P0, RZ, R79, 0x80, RZ, 0xc0, !PT ;  /* 0x000000804fff7812 */ /* 0x000fe2000780c0ff */
[----:B------:R-:W-:Y:S01]  /*5a50*/  IMAD.MOV.U32 R36, RZ, RZ, RZ ;  /* 0x000000ffff247224 */ /* 0x000fe200078e00ff */
[----:B------:R-:W2:Y:S01]  /*5a60*/  LDC.64 R76, c[0x0][0x890] ;  /* 0x00022400ff4c7b82 */ /* 0x000ea20000000a00 */
[----:B------:R-:W-:Y:S01]  /*5a70*/  LOP3.LUT R5, R5, 0x200000, RZ, 0xc0, !PT ;  /* 0x0020000005057812 */ /* 0x000fe200078ec0ff */
[----:B------:R-:W-:Y:S01]  /*5a80*/  IMAD.MOV.U32 R83, RZ, RZ, RZ ;  /* 0x000000ffff537224 */ /* 0x000fe200078e00ff */
[----:B------:R-:W-:Y:S01]  /*5a90*/  LOP3.LUT R4, R6, 0x10, R4, 0xf8, !PT ;  /* 0x0000001006047812 */ /* 0x000fe200078ef804 */
[----:B------:R-:W-:Y:S01]  /*5aa0*/  IMAD.U32 R88, RZ, RZ, UR4 ;  /* 0x00000004ff587e24 */ /* 0x000fe2000f8e00ff */
[----:B------:R-:W-:Y:S01]  /*5ab0*/  LOP3.LUT R37, R5, 0x400000, R37, 0xf8, !PT ;  /* 0x0040000005257812 */ /* 0x000fe200078ef825 */
[----:B------:R-:W3:Y:S01]  /*5ac0*/  LDCU UR58, c[0x0][0x370] ;  /* 0x00006e00ff3a77ac */ /* 0x000ee20008000800 */
[----:B------:R-:W4:Y:S01]  /*5ad0*/  LDS R0, [UR44+0x1b0] ;  /* 0x0001b02cff007984 */ /* 0x000f220008000800 */
[----:B------:R-:W1:Y:S01]  /*5ae0*/  LDC.64 R72, c[0x0][0x8b0] ;  /* 0x00022c00ff487b82 */ /* 0x000e620000000a00 */
[----:B------:R-:W-:Y:S01]  /*5af0*/  LOP3.LUT R78, R78, R4, RZ, 0xfc, !PT ;  /* 0x000000044e4e7212 */ /* 0x000fe200078efcff */
[----:B------:R-:W1:Y:S01]  /*5b00*/  LDCU UR43, c[0x0][0xb0c] ;  /* 0x00016180ff2b77ac */ /* 0x000e620008000800 */
[----:B------:R-:W-:Y:S01]  /*5b10*/  LOP3.LUT R89, R89, 0x60, RZ, 0xc0, !PT ;  /* 0x0000006059597812 */ /* 0x000fe200078ec0ff */
[----:B------:R-:W1:Y:S04]  /*5b20*/  LDCU UR63, c[0x0][0xb20] ;  /* 0x00016400ff3f77ac */ /* 0x000e680008000800 */
[----:B------:R-:W1:Y:S01]  /*5b30*/  LDC.64 R70, c[0x0][0x8a8] ;  /* 0x00022a00ff467b82 */ /* 0x000e620000000a00 */
[----:B------:R-:W1:Y:S01]  /*5b40*/  LDCU UR39, c[0x0][0xb30] ;  /* 0x00016600ff2777ac */ /* 0x000e620008000800 */
[----:B------:R-:W1:Y:S01]  /*5b50*/  LDCU.64 UR56, c[0x0][0x888] ;  /* 0x00011100ff3877ac */ /* 0x000e620008000a00 */
[----:B------:R-:W1:Y:S01]  /*5b60*/  LDCU.64 UR40, c[0x0][0xb28] ;  /* 0x00016500ff2877ac */ /* 0x000e620008000a00 */
[----:B------:R-:W1:Y:S01]  /*5b70*/  LDCU.128 UR52, c[0x0][0xb10] ;  /* 0x00016200ff3477ac */ /* 0x000e620008000c00 */
[----:B------:R-:W1:Y:S01]  /*5b80*/  LDCU UR47, c[0x0][0x374] ;  /* 0x00006e80ff2f77ac */ /* 0x000e620008000800 */
[----:B------:R-:W-:Y:S01]  /*5b90*/  UIADD3 UR60, UPT, UPT, UR44, 0x200, URZ ;  /* 0x000002002c3c7890 */ /* 0x000fe2000fffe0ff */
[----:B----4-:R-:W-:Y:S01]  /*5ba0*/  IMAD.IADD R37, R0, 0x1, R37 ;  /* 0x0000000100257824 */ /* 0x010fe200078e0225 */
[----:B--23--:R-:W-:-:S10]  /*5bb0*/  P2R R0, PR, RZ, 0x1 ;  /* 0x00000001ff007803 */ /* 0x00cfd40000000000 */
.L_x_132:
[C---:B------:R-:W-:Y:S02]  /*5bc0*/  LEA R3, R83.reuse, UR44, 0x3 ;  /* 0x0000002c53037c11 */ /* 0x040fe4000f8e18ff */
[----:B------:R-:W-:Y:S02]  /*5bd0*/  SHF.L.U32 R0, R86, 0x1f, RZ ;  /* 0x0000001f56007819 */ /* 0x000fe400000006ff */
[----:B------:R-:W-:Y:S02]  /*5be0*/  LEA R4, R83, UR44, 0x4 ;  /* 0x0000002c53047c11 */ /* 0x000fe4000f8e20ff */
[----:B------:R-:W2:Y:S02]  /*5bf0*/  SYNCS.PHASECHK.TRANS64.TRYWAIT P0, [R3+URZ+0x100], R0 ;  /* 0x00010000030075a7 */ /* 0x000ea400080011ff */
[----:B-12---:R-:W-:Y:S05]  /*5c00*/  @!P0 BRA `(.L_x_107) ;  /* 0x0000003400b48947 */ /* 0x006fea0003800000 */
.L_x_189:
[----:B------:R-:W3:Y:S01]  /*5c10*/  LDS.128 R4, [R4+0x190] ;  /* 0x0001900004047984 */ /* 0x000ee20000000c00 */
[----:B------:R-:W-:Y:S01]  /*5c20*/  UISETP.GE.AND UP0, UPT, UR42, 0x1, UPT ;  /* 0x000000012a00788c */ /* 0x000fe2000bf06270 */
[----:B------:R-:W-:Y:S01]  /*5c30*/  @!PT LDS RZ, [RZ] ;  /* 0x00000000fffff984 */ /* 0x000fe20000000800 */
[----:B------:R-:W-:Y:S01]  /*5c40*/  @!PT LDS RZ, [RZ] ;  /* 0x00000000fffff984 */ /* 0x000fe20000000800 */
[----:B------:R-:W-:Y:S01]  /*5c50*/  @!PT LDS RZ, [RZ] ;  /* 0x00000000fffff984 */ /* 0x000fe20000000800 */
[----:B------:R-:W-:Y:S01]  /*5c60*/  @!PT LDS RZ, [RZ] ;  /* 0x00000000fffff984 */ /* 0x000fe20000000800 */
[----:B------:R4:W-:Y:S06]  /*5c70*/  MEMBAR.ALL.CTA ;  /* 0x0000000000007992 */ /* 0x0009ec0000008000 */
[----:B----4-:R-:W4:Y:S01]  /*5c80*/  FENCE.VIEW.ASYNC.S ;  /* 0x00000000000073c6 */ /* 0x010f220000000000 */
[----:B---3--:R-:W-:Y:S11]  /*5c90*/  LOP3.LUT P0, RZ, R6, 0x1, RZ, 0xc0, !PT ;  /* 0x0000000106ff7812 */ /* 0x008ff6000780c0ff */
[----:B------:R-:W-:Y:S02]  /*5ca0*/  @!UPT UIADD3 URZ, UPT, UPT, URZ, URZ, URZ ;  /* 0x000000fffffff290 */ /* 0x000fe4000fffe0ff */
[----:B----4-:R-:W-:Y:S01]  /*5cb0*/  VOTEU.ANY UP1, P0 ;  /* 0x0000000000ff7886 */ /* 0x010fe20000020100 */
[----:B------:R-:W-:Y:S01]  /*5cc0*/  PLOP3.LUT P0, PT, PT, PT, UP1, 0x80, 0x8 ;  /* 0x000000000008781c */ /* 0x000fe20003f0f018 */
[----:B------:R-:W-:Y:S11]  /*5cd0*/  UP2UR UR45, UPR, URZ, 0x2 ;  /* 0x00000002ff2d7883 */ /* 0x000ff60008000000 */
[----:B------:R-:W-:Y:S01]  /*5ce0*/  @!UPT UIADD3 URZ, UPT, UPT, URZ, URZ, URZ ;  /* 0x000000fffffff290 */ /* 0x000fe2000fffe0ff */
[----:B--2---:R-:W-:Y:S02]  /*5cf0*/  @P0 SHF.R.U32.HI R0, RZ, 0x10, R5 ;  /* 0x00000010ff000819 */ /* 0x004fe40000011605 */
        /* <DEDUP_REMOVED lines=12> */
[----:B-1----:R-:W-:Y:S02]  /*5dc0*/  UIMAD.WIDE.U32 UR4, UR47, UR55, URZ ;  /* 0x000000372f0472a5 */ /* 0x002fe4000f8e00ff */
[----:B------:R-:W-:Y:S02]  /*5dd0*/  UIMAD.WIDE.U32 UR6, UR58, UR52, URZ ;  /* 0x000000343a0672a5 */ /* 0x000fe4000f8e00ff */
[----:B------:R-:W-:Y:S02]  /*5de0*/  UISETP.NE.AND UP0, UPT, UR54, 0x1, UPT ;  /* 0x000000013600788c */ /* 0x000fe4000bf05270 */
[----:B------:R-:W-:Y:S02]  /*5df0*/  UIMAD.WIDE.U32 UR8, UR37, UR55, URZ ;  /* 0x00000037250872a5 */ /* 0x000fe4000f8e00ff */
[----:B------:R-:W-:Y:S02]  /*5e00*/  UIMAD.WIDE.U32 UR10, UR38, UR52, URZ ;  /* 0x00000034260a72a5 */ /* 0x000fe4000f8e00ff */
[----:B------:R-:W-:Y:S02]  /*5e10*/  UISETP.NE.AND UP1, UPT, UR43, 0x1, UPT ;  /* 0x000000012b00788c */ /* 0x000fe4000bf25270 */
[----:B------:R-:W-:Y:S01]  /*5e20*/  UISETP.NE.AND UP2, UPT, UR42, 0x1, UPT ;  /* 0x000000012a00788c */ /* 0x000fe2000bf45270 */
[----:B------:R-:W-:Y:S02]  /*5e30*/  UMOV UR4, UR5 ;  /* 0x0000000500047c82 */ /* 0x000fe40008000000 */
[----:B------:R-:W-:Y:S03]  /*5e40*/  USHF.R.U32.HI UR5, URZ, UR63, UR4 ;  /* 0x0000003fff057299 */ /* 0x000fe60008011604 */
[----:B------:R-:W-:Y:S02]  /*5e50*/  UMOV UR4, UR7 ;  /* 0x0000000700047c82 */ /* 0x000fe40008000000 */
[----:B------:R-:W-:Y:S02]  /*5e60*/  USHF.R.U32.HI UR7, URZ, UR53, UR4 ;  /* 0x00000035ff077299 */ /* 0x000fe40008011604 */
[----:B------:R-:W-:Y:S02]  /*5e70*/  USEL UR4, UR47, UR5, !UP0 ;  /* 0x000000052f047287 */ /* 0x000fe4000c000000 */
[----:B------:R-:W-:Y:S01]  /*5e80*/  USEL UR7, UR58, UR7, !UP1 ;  /* 0x000000073a077287 */ /* 0x000fe2000c800000 */
[----:B------:R-:W-:Y:S01]  /*5e90*/  UMOV UR5, UR9 ;  /* 0x0000000900057c82 */ /* 0x000fe20008000000 */
[----:B------:R-:W-:Y:S02]  /*5ea0*/  UIMAD.WIDE.U32 UR8, UR4, UR40, URZ ;  /* 0x00000028040872a5 */ /* 0x000fe4000f8e00ff */
[----:B------:R-:W-:Y:S03]  /*5eb0*/  USHF.R.U32.HI UR6, URZ, UR63, UR5 ;  /* 0x0000003fff067299 */ /* 0x000fe60008011605 */
[----:B------:R-:W-:Y:S01]  /*5ec0*/  UMOV UR5, UR11 ;  /* 0x0000000b00057c82 */ /* 0x000fe20008000000 */
[----:B------:R-:W-:Y:S02]  /*5ed0*/  UIMAD.WIDE.U32 UR10, UR7, UR40, URZ ;  /* 0x00000028070a72a5 */ /* 0x000fe4000f8e00ff */
[----:B------:R-:W-:Y:S02]  /*5ee0*/  USHF.R.U32.HI UR12, URZ, UR53, UR5 ;  /* 0x00000035ff0c7299 */ /* 0x000fe40008011605 */
[----:B------:R-:W-:Y:S01]  /*5ef0*/  USEL UR6, UR37, UR6, !UP0 ;  /* 0x0000000625067287 */ /* 0x000fe2000c000000 */
[----:B------:R-:W-:Y:S02]  /*5f00*/  UMOV UR5, UR9 ;  /* 0x0000000900057c82 */ /* 0x000fe40008000000 */
[----:B------:R-:W-:Y:S01]  /*5f10*/  UMOV UR10, UR11 ;  /* 0x0000000b000a7c82 */ /* 0x000fe20008000000 */
[----:B------:R-:W-:Y:S02]  /*5f20*/  @UP2 USHF.R.U32.HI UR4, URZ, UR41, UR5 ;  /* 0x00000029ff042299 */ /* 0x000fe40008011605 */
[----:B------:R-:W-:Y:S02]  /*5f30*/  @UP2 USHF.R.U32.HI UR7, URZ, UR41, UR10 ;  /* 0x00000029ff072299 */ /* 0x000fe4000801160a */
[----:B------:R-:W-:Y:S02]  /*5f40*/  UIMAD UR4, UR42, UR4, URZ ;  /* 0x000000042a0472a4 */ /* 0x000fe4000f8e02ff */
[----:B------:R-:W-:Y:S02]  /*5f50*/  UIMAD.WIDE.U32 UR10, UR6, UR40, URZ ;  /* 0x00000028060a72a5 */ /* 0x000fe4000f8e00ff */
[----:B------:R-:W-:Y:S02]  /*5f60*/  USEL UR5, UR38, UR12, !UP1 ;  /* 0x0000000c26057287 */ /* 0x000fe4000c800000 */
[----:B------:R-:W-:Y:S02]  /*5f70*/  UIMAD UR8, UR42, UR7, URZ ;  /* 0x000000072a0872a4 */ /* 0x000fe4000f8e02ff */
[----:B------:R-:W-:Y:S03]  /*5f80*/  UISETP.GE.AND UP0, UPT, UR6, UR4, UPT ;  /* 0x000000040600728c */ /* 0x000fe6000bf06270 */
[----:B------:R-:W-:Y:S01]  /*5f90*/  UMOV UR4, UR11 ;  /* 0x0000000b00047c82 */ /* 0x000fe20008000000 */
[----:B------:R-:W-:Y:S02]  /*5fa0*/  UISETP.GE.OR UP0, UPT, UR5, UR8, UP0 ;  /* 0x000000080500728c */ /* 0x000fe40008706670 */
[----:B------:R-:W-:Y:S02]  /*5fb0*/  USHF.R.U32.HI UR4, URZ, UR41, UR4 ;  /* 0x00000029ff047299 */ /* 0x000fe40008011604 */
[----:B------:R-:W-:Y:S02]  /*5fc0*/  UIMAD.WIDE.U32 UR8, UR5, UR40, URZ ;  /* 0x00000028050872a5 */ /* 0x000fe4000f8e00ff */
[----:B------:R-:W-:Y:S02]  /*5fd0*/  USEL UR11, UR6, UR4, !UP2 ;  /* 0x00000004060b7287 */ /* 0x000fe4000d000000 */
[----:B------:R-:W-:Y:S02]  /*5fe0*/  UIADD3 UR8, UPT, UPT, -UR5, URZ, URZ ;  /* 0x000000ff05087290 */ /* 0x000fe4000fffe1ff */
[----:B------:R-:W-:Y:S01]  /*5ff0*/  UIADD3 UR10, UPT, UPT, -UR11, URZ, URZ ;  /* 0x000000ff0b0a7290 */ /* 0x000fe2000fffe1ff */
[----:B------:R-:W-:Y:S01]  /*6000*/  @!UP0 UMOV UR4, UR9 ;  /* 0x0000000900048c82 */ /* 0x000fe20008000000 */
[----:B------:R-:W-:Y:S02]  /*6010*/  UIADD3 UR9, UPT, UPT, -UR6, URZ, URZ ;  /* 0x000000ff06097290 */ /* 0x000fe4000fffe1ff */
[----:B------:R-:W-:Y:S02]  /*6020*/  @!UP0 USHF.R.U32.HI UR4, URZ, UR41, UR4 ;  /* 0x00000029ff048299 */ /* 0x000fe40008011604 */
[----:B------:R-:W-:Y:S02]  /*6030*/  UIMAD UR10, UR42, UR10, UR6 ;  /* 0x0000000a2a0a72a4 */ /* 0x000fe4000f8e0206 */
[----:B------:R-:W-:Y:S04]  /*6040*/  @!UP0 USEL UR4, UR5, UR4, !UP2 ;  /* 0x0000000405048287 */ /* 0x000fe8000d000000 */
[----:B------:R-:W-:Y:S02]  /*6050*/  @!UP0 UIMAD UR10, UR7, UR10, UR4 ;  /* 0x0000000a070a82a4 */ /* 0x000fe4000f8e0204 */
[----:B------:R-:W-:Y:S02]  /*6060*/  @!UP0 UIADD3 UR11, UPT, UPT, UR11, -UR4, URZ ;  /* 0x800000040b0b8290 */ /* 0x000fe4000fffe0ff */
[----:B------:R-:W-:Y:S02]  /*6070*/  UIMAD UR7, UR43, UR8, UR38 ;  /* 0x000000082b0772a4 */ /* 0x000fe4000f8e0226 */
[----:B------:R-:W-:Y:S02]  /*6080*/  @!UP0 UIMAD UR6, UR11, UR42, UR5 ;  /* 0x0000002a0b0682a4 */ /* 0x000fe4000f8e0205 */
[----:B------:R-:W-:Y:S01]  /*6090*/  UIMAD UR4, UR54, UR9, UR37 ;  /* 0x00000009360472a4 */ /* 0x000fe2000f8e0225 */
[----:B------:R-:W-:Y:S02]  /*60a0*/  @!UP0 UMOV UR5, UR10 ;  /* 0x0000000a00058c82 */ /* 0x000fe40008000000 */
[----:B------:R-:W-:Y:S02]  /*60b0*/  UIMAD UR38, UR5, UR43, UR7 ;  /* 0x0000002b052672a4 */ /* 0x000fe4000f8e0207 */
[----:B------:R-:W-:Y:S11]  /*60c0*/  UIMAD UR37, UR6, UR54, UR4 ;  /* 0x00000036062572a4 */ /* 0x000ff6000f8e0204 */
[----:B------:R-:W-:Y:S01]  /*60d0*/  @!UPT UIADD3 URZ, UPT, UPT, URZ, URZ, URZ ;  /* 0x000000fffffff290 */ /* 0x000fe2000fffe0ff */
.L_x_108:
[----:B-1----:R-:W-:Y:S01]  /*60e0*/  UISETP.NE.AND UP0, UPT, UR39, 0x1, UPT ;  /* 0x000000012700788c */ /* 0x002fe2000bf05270 */
[----:B------:R-:W-:Y:S01]  /*60f0*/  IADD3 R83, PT, PT, R83, 0x1, RZ ;  /* 0x0000000153537810 */ /* 0x000fe20007ffe0ff */
[----:B------:R-:W-:Y:S02]  /*6100*/  USHF.L.U32 UR50, UR24, 0x6, URZ ;  /* 0x0000000618327899 */ /* 0x000fe400080006ff */
[----:B------:R-:W-:Y:S07]  /*6110*/  USHF.L.U32 UR49, UR20, 0x7, URZ ;  /* 0x0000000714317899 */ /* 0x000fee00080006ff */
[----:B------:R-:W1:Y:S01]  /*6120*/  @!UP0 LDCU.128 UR12, c[0x0][0xb10] ;  /* 0x00016200ff0c87ac */ /* 0x000e620008000c00 */
[----:B------:R-:W3:Y:S01]  /*6130*/  @!UP0 LDCU UR5, c[0x0][0xb0c] ;  /* 0x00016180ff0587ac */ /* 0x000ee20008000800 */
[----:B------:R-:W4:Y:S01]  /*6140*/  @!UP0 LDCU UR10, c[0x0][0xb20] ;  /* 0x00016400ff0a87ac */ /* 0x000f220008000800 */
[----:B-1----:R-:W-:Y:S02]  /*6150*/  UIMAD.WIDE.U32 UR8, UR38, UR12, URZ ;  /* 0x0000000c260872a5 */ /* 0x002fe4000f8e00ff */
[----:B------:R-:W-:Y:S02]  /*6160*/  UIMAD.WIDE.U32 UR6, UR37, UR15, URZ ;  /* 0x0000000f250672a5 */ /* 0x000fe4000f8e00ff */
[----:B------:R-:W-:Y:S03]  /*6170*/  @!UP0 UISETP.NE.AND UP1, UPT, UR14, 0x1, UPT ;  /* 0x000000010e00888c */ /* 0x000fe6000bf25270 */
[----:B------:R-:W-:Y:S01]  /*6180*/  @!UP0 UMOV UR4, UR9 ;  /* 0x0000000900048c82 */ /* 0x000fe20008000000 */
[----:B---3--:R-:W-:Y:S02]  /*6190*/  @!UP0 UISETP.NE.AND UP2, UPT, UR5, 0x1, UPT ;  /* 0x000000010500888c */ /* 0x008fe4000bf45270 */
[----:B------:R-:W-:Y:S01]  /*61a0*/  @!UP0 USHF.R.U32.HI UR4, URZ, UR13, UR4 ;  /* 0x0000000dff048299 */ /* 0x000fe20008011604 */
[----:B------:R-:W-:Y:S02]  /*61b0*/  @!UP0 UMOV UR6, UR7 ;  /* 0x0000000700068c82 */ /* 0x000fe40008000000 */
[----:B----4-:R-:W-:Y:S02]  /*61c0*/  @!UP0 USHF.R.U32.HI UR6, URZ, UR10, UR6 ;  /* 0x0000000aff068299 */ /* 0x010fe40008011606 */
[----:B------:R-:W-:Y:S02]  /*61d0*/  @!UP0 USEL UR7, UR38, UR4, !UP2 ;  /* 0x0000000426078287 */ /* 0x000fe4000d000000 */
[----:B------:R-:W-:Y:S04]  /*61e0*/  @!UP0 USEL UR6, UR37, UR6, !UP1 ;  /* 0x0000000625068287 */ /* 0x000fe8000c800000 */
[----:B------:R-:W-:Y:S02]  /*61f0*/  @!UP0 UIADD3 UR4, UPT, UPT, -UR7, UR6, URZ ;  /* 0x0000000607048290 */ /* 0x000fe4000fffe1ff */
[----:B------:R-:W-:Y:S02]  /*6200*/  @!UP0 UIADD3 UR6, UPT, UPT, UR7, -UR6, URZ ;  /* 0x8000000607068290 */ /* 0x000fe4000fffe0ff */
[----:B------:R-:W-:Y:S02]  /*6210*/  @!UP0 UIMAD UR38, UR4, UR5, UR38 ;  /* 0x00000005042682a4 */ /* 0x000fe4000f8e0226 */
[----:B------:R-:W-:Y:S02]  /*6220*/  @!UP0 UIMAD UR37, UR6, UR14, UR37 ;  /* 0x0000000e062582a4 */ /* 0x000fe4000f8e0225 */
[----:B------:R-:W-:Y:S09]  /*6230*/  ULOP3.LUT UP0, URZ, UR60, 0x90, URZ, 0xc0, !UPT ;  /* 0x000000903cff7892 */ /* 0x000ff2000f80c0ff */
[----:B------:R-:W-:Y:S05]  /*6240*/  BRA.U !UP0, `(.L_x_109) ;  /* 0x0000000108407547 */ /* 0x000fea000b800000 */
[----:B------:R-:W1:Y:S01]  /*6250*/  LDCU.64 UR8, c[0x4][0x80] ;  /* 0x01001000ff0877ac */ /* 0x000e620008000a00 */
[----:B------:R-:W-:Y:S01]  /*6260*/  MOV R3, 0x0 ;  /* 0x0000000000037802 */ /* 0x000fe20000000f00 */
[----:B------:R-:W-:Y:S02]  /*6270*/  HFMA2 R12, -RZ, RZ, 0, 5.9604644775390625e-08 ;  /* 0x00000001ff0c7431 */ /* 0x000fe400000001ff */
[----:B------:R-:W-:Y:S02]  /*6280*/  IMAD.MOV.U32 R8, RZ, RZ, 0x70 ;  /* 0x00000070ff087424 */ /* 0x000fe400078e00ff */
[----:B------:R-:W-:Y:S01]  /*6290*/  IMAD.MOV.U32 R13, RZ, RZ, RZ ;  /* 0x000000ffff0d7224 */ /* 0x000fe200078e00ff */
[----:B------:R-:W3:Y:S01]  /*62a0*/  LDCU.64 UR6, c[0x4][0x88] ;  /* 0x01001100ff0677ac */ /* 0x000ee20008000a00 */
[----:B------:R-:W4:Y:S01]  /*62b0*/  LDC.64 R2, c[0x4][R3] ;  /* 0x0100000003027b82 */ /* 0x000f220000000a00 */
[----:B------:R-:W2:Y:S01]  /*62c0*/  LDCU.64 UR4, c[0x4][0x8] ;  /* 0x01000100ff0477ac */ /* 0x000ea20008000a00 */
[----:B-1----:R-:W-:Y:S01]  /*62d0*/  MOV R5, UR9 ;  /* 0x0000000900057c02 */ /* 0x002fe20008000f00 */
[----:B------:R-:W-:Y:S01]  /*62e0*/  IMAD.U32 R4, RZ, RZ, UR8 ;  /* 0x00000008ff047e24 */ /* 0x000fe2000f8e00ff */
[----:B---3--:R-:W-:Y:S01]  /*62f0*/  MOV R7, UR7 ;  /* 0x0000000700077c02 */ /* 0x008fe20008000f00 */
[----:B------:R-:W-:Y:S01]  /*6300*/  IMAD.U32 R6, RZ, RZ, UR6 ;  /* 0x00000006ff067e24 */ /* 0x000fe2000f8e00ff */
[----:B--2---:R-:W-:Y:S01]  /*6310*/  MOV R11, UR5 ;  /* 0x00000005000b7c02 */ /* 0x004fe20008000f00 */
[----:B------:R-:W-:Y:S02]  /*6320*/  IMAD.U32 R10, RZ, RZ, UR4 ;  /* 0x00000004ff0a7e24 */ /* 0x000fe4000f8e00ff */
[----:B------:R-:W-:Y:S07]  /*6330*/  LEPC R20, `(.L_x_109) ;  /* 0x000000001014794e */ /* 0x000fee0000000000 */
[----:B----45:R-:W-:Y:S05]  /*6340*/  CALL.ABS.NOINC R2 ;  /* 0x0000000002007343 */ /* 0x030fea0003c00000 */
.L_x_109:
[----:B------:R-:W-:Y:S01]  /*6350*/  LOP3.LUT P0, RZ, R88, 0x90, RZ, 0xc0, !PT ;  /* 0x0000009058ff7812 */ /* 0x000fe2000780c0ff */
[----:B------:R-:W-:Y:S11]  /*6360*/  BSSY.RECONVERGENT B6, `(.L_x_110) ;  /* 0x0000013000067945 */ /* 0x000ff60003800200 */
[----:B------:R-:W-:Y:S01]  /*6370*/  @!UPT UIADD3 URZ, UPT, UPT, URZ, URZ, URZ ;  /* 0x000000fffffff290 */ /* 0x000fe2000fffe0ff */
[----:B------:R-:W-:Y:S05]  /*6380*/  @!P0 BRA `(.L_x_111) ;  /* 0x0000000000408947 */ /* 0x000fea0003800000 */
        /* <DEDUP_REMOVED lines=16> */
.L_x_111:
[----:B------:R-:W-:Y:S05]  /*6490*/  BSYNC.RECONVERGENT B6 ;  /* 0x0000000000067941 */ /* 0x000fea0003800200 */
.L_x_110:
[----:B------:R-:W-:Y:S02]  /*64a0*/  ISETP.NE.U32.AND P0, PT, RZ, UR56, PT ;  /* 0x00000038ff007c0c */ /* 0x000fe4000bf05070 */
[C---:B------:R-:W-:Y:S02]  /*64b0*/  ISETP.NE.U32.AND P4, PT, R76.reuse, RZ, PT ;  /* 0x000000ff4c00720c */ /* 0x040fe40003f85070 */
[----:B------:R-:W-:Y:S02]  /*64c0*/  ISETP.NE.U32.AND P1, PT, R76, RZ, PT ;  /* 0x000000ff4c00720c */ /* 0x000fe40003f25070 */
[----:B------:R-:W-:Y:S02]  /*64d0*/  ISETP.NE.AND.EX P0, PT, RZ, UR57, PT, P0 ;  /* 0x00000039ff007c0c */ /* 0x000fe4000bf05300 */
[C---:B------:R-:W-:Y:S02]  /*64e0*/  ISETP.NE.AND.EX P4, PT, R77.reuse, RZ, PT, P4 ;  /* 0x000000ff4d00720c */ /* 0x040fe40003f85340 */
[----:B------:R-:W-:Y:S02]  /*64f0*/  ISETP.NE.AND.EX P1, PT, R77, RZ, P0, P1 ;  /* 0x000000ff4d00720c */ /* 0x000fe40000725310 */
[----:B------:R-:W-:Y:S02]  /*6500*/  ISETP.NE.U32.AND P5, PT, R72, RZ, PT ;  /* 0x000000ff4800720c */ /* 0x000fe40003fa5070 */
[----:B------:R-:W-:Y:S02]  /*6510*/  ISETP.NE.U32.AND P2, PT, RZ, UR56, PT ;  /* 0x00000038ff007c0c */ /* 0x000fe4000bf45070 */
[----:B------:R-:W-:Y:S02]  /*6520*/  PLOP3.LUT P0, PT, PT, PT, PT, 0x8, 0x80 ;  /* 0x000000000080781c */ /* 0x000fe40003f0e170 */
[----:B------:R-:W-:Y:S02]  /*6530*/  ISETP.NE.AND.EX P5, PT, R73, RZ, PT, P5 ;  /* 0x000000ff4900720c */ /* 0x000fe40003fa5350 */
[----:B------:R-:W-:Y:S03]  /*6540*/  ISETP.NE.AND.EX P2, PT, RZ, UR57, PT, P2 ;  /* 0x00000039ff007c0c */ /* 0x000fe6000bf45320 */
[----:B------:R-:W-:Y:S01]  /*6550*/  @!P1 PLOP3.LUT P0, PT, P4, PT, PT, 0x80, 0x8 ;  /* 0x000000000008981c */ /* 0x000fe2000270f070 */
[----:B------:R-:W-:Y:S01]  /*6560*/  @!UPT UIADD3 URZ, UPT, UPT, URZ, URZ, URZ ;  /* 0x000000fffffff290 */ /* 0x000fe2000fffe0ff */
[----:B------:R-:W-:Y:S11]  /*6570*/  @!P4 BRA `(.L_x_112) ;  /* 0x000000000030c947 */ /* 0x000ff60003800000 */
[----:B------:R-:W-:Y:S01]  /*6580*/  ISETP.NE.U32.AND P3, PT, R74, RZ, PT ;  /* 0x000000ff4a00720c */ /* 0x000fe20003f65070 */
[----:B------:R-:W1:Y:S01]  /*6590*/  LDCU.64 UR4, c[0x0][0x358] ;  /* 0x00006b00ff0477ac */ /* 0x000e620008000a00 */
[----:B------:R-:W-:Y:S02]  /*65a0*/  IMAD.MOV.U32 R80, RZ, RZ, 0x1 ;  /* 0x00000001ff507424 */ /* 0x000fe400078e00ff */
[----:B------:R-:W-:Y:S11]  /*65b0*/  ISETP.NE.AND.EX P3, PT, R75, RZ, PT, P3 ;  /* 0x000000ff4b00720c */ /* 0x000ff60003f65330 */
[----:B------:R-:W-:Y:S02]  /*65c0*/  @!UPT UIADD3 URZ, UPT, UPT, URZ, URZ, URZ ;  /* 0x000000fffffff290 */ /* 0x000fe4000fffe0ff */
[----:B------:R-:W3:Y:S01]  /*65d0*/  @P3 LDC.64 R2, c[0x0][0x888] ;  /* 0x00022200ff023b82 */ /* 0x000ee20000000a00 */
[----:B--2---:R-:W-:Y:S04]  /*65e0*/  @P3 IMAD R0, R76, UR36, RZ ;  /* 0x000000244c003c24 */ /* 0x004fe8000f8e02ff */
[----:B---3--:R-:W-:Y:S04]  /*65f0*/  @P3 IMAD.WIDE R2, R0, 0x4, R2 ;  /* 0x0000000400023825 */ /* 0x008fe800078e0202 */
[----:B------:R-:W-:Y:S01]  /*6600*/  HFMA2 R0, -RZ, RZ, 0, 5.9604644775390625e-08 ;  /* 0x00000001ff007431 */ /* 0x000fe200000001ff */
[----:B-1---5:R1:W5:Y:S04]  /*6610*/  @P3 LDG.E R40, desc[UR4][R2.64] ;  /* 0x0000000402283981 */ /* 0x022368000c1e1900 */
[----:B------:R-:W-:Y:S01]  /*6620*/  @!P3 PRMT R80, R0, 0x7610, R80 ;  /* 0x000076100050b816 */ /* 0x000fe20000000050 */
[----:B-1----:R-:W3:Y:S06]  /*6630*/  @!P3 LDC R40, c[0x0][0x880] ;  /* 0x00022000ff28bb82 */ /* 0x002eec0000000800 */
.L_x_112:
[----:B------:R-:W-:Y:S05]  /*6640*/  @!P5 BRA `(.L_x_113) ;  /* 0x000000000024d947 */ /* 0x000fea0003800000 */
[----:B------:R-:W-:Y:S01]  /*6650*/  ISETP.NE.U32.AND P3, PT, R70, RZ, PT ;  /* 0x000000ff4600720c */ /* 0x000fe20003f65070 */
[----:B------:R-:W1:Y:S03]  /*6660*/  LDCU.64 UR4, c[0x0][0x358] ;  /* 0x00006b00ff0477ac */ /* 0x000e660008000a00 */
[----:B------:R-:W-:Y:S11]  /*6670*/  ISETP.NE.AND.EX P3, PT, R71, RZ, PT, P3 ;  /* 0x000000ff4700720c */ /* 0x000ff60003f65330 */
[----:B------:R-:W-:Y:S02]  /*6680*/  @!UPT UIADD3 URZ, UPT, UPT, URZ, URZ, URZ ;  /* 0x000000fffffff290 */ /* 0x000fe4000fffe0ff */
[----:B------:R-:W4:Y:S01]  /*6690*/  @P3 LDC.64 R2, c[0x0][0x8a8] ;  /* 0x00022a00ff023b82 */ /* 0x000f220000000a00 */
[----:B--2---:R-:W-:Y:S04]  /*66a0*/  @P3 IMAD R0, R72, UR36, RZ ;  /* 0x0000002448003c24 */ /* 0x004fe8000f8e02ff */
[----:B----4-:R-:W-:Y:S05]  /*66b0*/  @P3 IMAD.WIDE R2, R0, 0x4, R2 ;  /* 0x0000000400023825 */ /* 0x010fea00078e0202 */
[----:B-1---5:R1:W5:Y:S02]  /*66c0*/  @P3 LDG.E R38, desc[UR4][R2.64] ;  /* 0x0000000402263981 */ /* 0x022364000c1e1900 */
[----:B-1----:R-:W4:Y:S02]  /*66d0*/  @!P3 LDC R38, c[0x0][0x8a0] ;  /* 0x00022800ff26bb82 */ /* 0x002f240000000800 */
.L_x_113:
[----:B---3-5:R-:W-:Y:S01]  /*66e0*/  ISETP.NE.AND P3, PT, R40, RZ, PT ;  /* 0x000000ff2800720c */ /* 0x028fe20003f65270 */
[----:B------:R-:W-:Y:S01]  /*66f0*/  BSSY B1, `(.L_x_114) ;  /* 0x000003f000017945 */ /* 0x000fe20003800000 */
[----:B------:R-:W-:Y:S01]  /*6700*/  SEL R3, RZ, 0xffffffff, P2 ;  /* 0xffffffffff037807 */ /* 0x000fe20001000000 */
[----:B------:R-:W-:Y:S01]  /*6710*/  IMAD.MOV.U32 R43, RZ, RZ, 0x1 ;  /* 0x00000001ff2b7424 */ /* 0x000fe200078e00ff */
[----:B--2---:R-:W-:Y:S01]  /*6720*/  @!P1 SEL R0, RZ, 0xffffffff, P3 ;  /* 0xffffffffff009807 */ /* 0x004fe20001800000 */
[----:B------:R-:W-:Y:S01]  /*6730*/  IMAD R39, R36, 0x40, R37 ;  /* 0x0000004024277824 */ /* 0x000fe200078e0225 */
[----:B------:R-:W-:Y:S02]  /*6740*/  LOP3.LUT P2, RZ, R80, 0xff, RZ, 0xc0, !PT ;  /* 0x000000ff50ff7812 */ /* 0x000fe4000784c0ff */
[----:B------:R-:W-:Y:S02]  /*6750*/  CS2R R50, SRZ ;  /* 0x0000000000327805 */ /* 0x000fe4000001ff00 */
[----:B------:R-:W-:Y:S02]  /*6760*/  LEA R4, R85, UR44, 0x3 ;  /* 0x0000002c55047c11 */ /* 0x000fe4000f8e18ff */
[----:B------:R-:W-:Y:S02]  /*6770*/  CS2R R48, SRZ ;  /* 0x0000000000307805 */ /* 0x000fe4000001ff00 */
[----:B------:R-:W-:Y:S02]  /*6780*/  @P0 SEL R0, R3, R0, !P2 ;  /* 0x0000000003000207 */ /* 0x000fe40005000000 */
[----:B------:R-:W-:Y:S02]  /*6790*/  CS2R R46, SRZ ;  /* 0x00000000002e7805 */ /* 0x000fe4000001ff00 */
[----:B------:R-:W-:Y:S02]  /*67a0*/  LEA R82, R36, UR44, 0x3 ;  /* 0x0000002c24527c11 */ /* 0x000fe4000f8e18ff */
[----:B------:R-:W-:Y:S02]  /*67b0*/  CS2R R44, SRZ ;  /* 0x00000000002c7805 */ /* 0x000fe4000001ff00 */
[----:B------:R-:W-:Y:S02]  /*67c0*/  @!P1 LOP3.LUT R0, R0, 0x1, RZ, 0xc0, !PT ;  /* 0x0000000100009812 */ /* 0x000fe400078ec0ff */
[----:B------:R-:W-:Y:S02]  /*67d0*/  SHF.L.U32 R5, R87, 0x1f, RZ ;  /* 0x0000001f57057819 */ /* 0x000fe400000006ff */
[----:B------:R-:W-:Y:S04]  /*67e0*/  ISETP.NE.U32.OR P6, PT, R0, 0x1, P1 ;  /* 0x000000010000780c */ /* 0x000fe80000fc5470 */
[----:B------:R-:W-:Y:S09]  /*67f0*/  P2R R2, PR, RZ, 0x40 ;  /* 0x00000040ff027803 */ /* 0x000ff20000000000 */
[----:B------:R-:W-:Y:S04]  /*6800*/  @P6 SHF.L.U32 R0, R84, 0x1f, RZ ;  /* 0x0000001f54006819 */ /* 0x000fe800000006ff */
[----:B------:R1:W2:Y:S01]  /*6810*/  @P6 SYNCS.PHASECHK.TRANS64.TRYWAIT P1, [R4+URZ+0xd0], R0 ;  /* 0x0000d000040065a7 */ /* 0x0002a200080211ff */
[----:B------:R3:W3:Y:S01]  /*6820*/  SYNCS.PHASECHK.TRANS64.TRYWAIT P0, [R82+URZ+0x120], R5 ;  /* 0x00012005520075a7 */ /* 0x0006e200080011ff */
[----:B-1----:R-:W-:Y:S04]  /*6830*/  SEL R0, RZ, 0xffffffff, P3 ;  /* 0xffffffffff007807 */ /* 0x002fe80001800000 */
[----:B------:R-:W-:Y:S04]  /*6840*/  @P4 SEL R0, R3, R0, !P2 ;  /* 0x0000000003004207 */ /* 0x000fe80005000000 */
[----:B------:R-:W-:Y:S04]  /*6850*/  LOP3.LUT R0, R0, 0x1, RZ, 0xc0, !PT ;  /* 0x0000000100007812 */ /* 0x000fe800078ec0ff */
[----:B------:R-:W-:Y:S04]  /*6860*/  ISETP.NE.U32.AND P5, PT, R0, 0x1, PT ;  /* 0x000000010000780c */ /* 0x000fe80003fa5070 */
[----:B------:R-:W-:Y:S02]  /*6870*/  P2R R56, PR, RZ, 0x20 ;  /* 0x00000020ff387803 */ /* 0x000fe40000000000 */
[----:B--2---:R-:W-:Y:S01]  /*6880*/  @P6 SEL R43, RZ, 0x1, !P1 ;  /* 0x00000001ff2b6807 */ /* 0x004fe20004800000 */
[----:B---3--:R-:W-:Y:S06]  /*6890*/  @!P6 BRA `(.L_x_115) ;  /* 0x000000000090e947 */ /* 0x008fec0003800000 */
[----:B------:R-:W-:Y:S01]  /*68a0*/  @P5 IMAD R6, R85, 0x1000, R78 ;  /* 0x0000100055065824 */ /* 0x000fe200078e024e */
[----:B------:R-:W-:Y:S01]  /*68b0*/  LOP3.LUT P6, RZ, R79, 0x80, RZ, 0xc0, !PT ;  /* 0x000000804fff7812 */ /* 0x000fe200078cc0ff */
[----:B------:R-:W-:Y:S01]  /*68c0*/  BSSY B0, `(.L_x_116) ;  /* 0x000000f000007945 */ /* 0x000fe20003800000 */
[----:B------:R-:W-:Y:S01]  /*68d0*/  ISETP.NE.AND P2, PT, R43, RZ, PT ;  /* 0x000000ff2b00720c */ /* 0x000fe20003f45270 */
[----:B------:R-:W-:Y:S01]  /*68e0*/  @P5 VIADD R0, R6, UR44 ;  /* 0x0000002c06005c36 */ /* 0x000fe20008000000 */
[----:B------:R-:W-:Y:S02]  /*68f0*/  PLOP3.LUT P1, PT, PT, PT, PT, 0x8, 0x80 ;  /* 0x000000000080781c */ /* 0x000fe40003f2e170 */
[----:B------:R-:W-:Y:S02]  /*6900*/  CS2R R46, SRZ ;  /* 0x00000000002e7805 */ /* 0x000fe4000001ff00 */
[----:B------:R-:W-:Y:S01]  /*6910*/  @P5 PLOP3.LUT P1, PT, P6, PT, PT, 0x80, 0x8 ;  /* 0x000000000008581c */ /* 0x000fe2000372f070 */
[C---:B------:R-:W-:Y:S01]  /*6920*/  @P5 VIADD R3, R0.reuse, 0x10 ;  /* 0x0000001000035836 */ /* 0x040fe20000000000 */
[----:B------:R-:W-:Y:S02]  /*6930*/  CS2R R44, SRZ ;  /* 0x00000000002c7805 */ /* 0x000fe4000001ff00 */
[----:B------:R-:W-:Y:S02]  /*6940*/  CS2R R50, SRZ ;  /* 0x0000000000327805 */ /* 0x000fe4000001ff00 */
[----:B------:R-:W-:Y:S07]  /*6950*/  CS2R R48, SRZ ;  /* 0x0000000000307805 */ /* 0x000fee000001ff00 */
[----:B------:R-:W-:Y:S01]  /*6960*/  @P1 VIADD R3, R0, 0xfffffff0 ;  /* 0xfffffff000031836 */ /* 0x000fe20000000000 */
[----:B------:R-:W-:Y:S06]  /*6970*/  @P2 BRA `(.L_x_117) ;  /* 0x00000000000c2947 */ /* 0x000fec0003800000 */
[----:B------:R-:W-:Y:S04]  /*6980*/  SHF.L.U32 R0, R84, 0x1f, RZ ;  /* 0x0000001f54007819 */ /* 0x000fe800000006ff */
[----:B------:R-:W1:Y:S02]  /*6990*/  SYNCS.PHASECHK.TRANS64.TRYWAIT P1, [R4+URZ+0xd0], R0 ;  /* 0x0000d000040075a7 */ /* 0x000e6400080211ff */
[----:B-1----:R-:W-:Y:S05]  /*69a0*/  @!P1 BRA `(.L_x_118) ;  /* 0x0000002800609947 */ /* 0x002fea0003800000 */
.L_x_117:
[----:B------:R-:W-:Y:S05]  /*69b0*/  BSYNC B0 ;  /* 0x0000000000007941 */ /* 0x000fea0003800000 */
.L_x_116:
[----:B------:R-:W-:Y:S01]  /*69c0*/  ISETP.NE.AND P1, PT, R56, RZ, PT ;  /* 0x000000ff3800720c */ /* 0x000fe20003f25270 */
[----:B-1----:R-:W-:Y:S02]  /*69d0*/  VIADD R4, R4, 0xe0 ;  /* 0x000000e004047836 */ /* 0x002fe40000000000 */
[----:B------:R-:W-:Y:S02]  /*69e0*/  IMAD.U32 R0, RZ, RZ, UR46 ;  /* 0x0000002eff007e24 */ /* 0x000fe4000f8e00ff */
[----:B------:R-:W-:Y:S03]  /*69f0*/  VIADD R85, R85, 0x1 ;  /* 0x0000000155557836 */ /* 0x000fe60000000000 */
[----:B------:R-:W-:Y:S05]  /*6a00*/  PRMT R0, R0, 0x654, R4 ;  /* 0x0000065400007816 */ /* 0x000fea0000000004 */
[----:B------:R1:W2:Y:S04]  /*6a10*/  @P1 LDS.128 R44, [R6+UR44+0x200] ;  /* 0x0002002c062c1984 */ /* 0x0002a80008000c00 */
[----:B------:R1:W3:Y:S01]  /*6a20*/  @P1 LDS.128 R48, [R3+0x200] ;  /* 0x0002000003301984 */ /* 0x0002e20000000c00 */
[C---:B------:R-:W-:Y:S01]  /*6a30*/  ISETP.NE.AND P1, PT, R85.reuse, 0x2, PT ;  /* 0x000000025500780c */ /* 0x040fe20003f25270 */
[----:B------:R-:W-:Y:S01]  /*6a40*/  @!PT LDS RZ, [RZ] ;  /* 0x00000000fffff984 */ /* 0x000fe20000000800 */
[----:B------:R-:W-:Y:S01]  /*6a50*/  @!PT LDS RZ, [RZ] ;  /* 0x00000000fffff984 */ /* 0x000fe20000000800 */
[----:B------:R-:W-:Y:S01]  /*6a60*/  @!PT LDS RZ, [RZ] ;  /* 0x00000000fffff984 */ /* 0x000fe20000000800 */
[----:B------:R-:W-:Y:S01]  /*6a70*/  @!PT LDS RZ, [RZ] ;  /* 0x00000000fffff984 */ /* 0x000fe20000000800 */
[----:B------:R5:W-:Y:S06]  /*6a80*/  MEMBAR.ALL.CTA ;  /* 0x0000000000007992 */ /* 0x000bec0000008000 */
[----:B-----5:R-:W5:Y:S01]  /*6a90*/  FENCE.VIEW.ASYNC.S ;  /* 0x00000000000073c6 */ /* 0x020f620000000000 */
[----:B------:R-:W-:Y:S01]  /*6aa0*/  SEL R85, R85, RZ, P1 ;  /* 0x000000ff55557207 */ /* 0x000fe20000800000 */
[----:B-----5:R5:W-:Y:S02]  /*6ab0*/  SYNCS.ARRIVE.TRANS64.RED.A1T0 RZ, [R0+URZ], RZ ;  /* 0x000000ff00ff79a7 */ /* 0x020be400081004ff */
[----:B-----5:R-:W-:Y:S04]  /*6ac0*/  SEL R0, RZ, 0x1, P1 ;  /* 0x00000001ff007807 */ /* 0x020fe80000800000 */
[----:B-12---:R-:W-:Y:S02]  /*6ad0*/  LOP3.LUT R84, R84, R0, RZ, 0x3c, !PT ;  /* 0x0000000054547212 */ /* 0x006fe400078e3cff */
.L_x_115:
[----:B------:R-:W-:Y:S05]  /*6ae0*/  BSYNC B1 ;  /* 0x0000000000017941 */ /* 0x000fea0003800000 */
.L_x_114:
[----:B------:R-:W-:Y:S04]  /*6af0*/  SHF.R.U32.HI R0, RZ, 0x15, R39 ;  /* 0x00000015ff007819 */ /* 0x000fe80000011627 */
[----:B------:R-:W-:Y:S01]  /*6b00*/  LOP3.LUT P1, RZ, R0, 0x3, R81, 0x48, !PT ;  /* 0x0000000300ff7812 */ /* 0x000fe20007824851 */
[----:B------:R-:W-:Y:S01]  /*6b10*/  @!UPT UIADD3 URZ, UPT, UPT, URZ, URZ, URZ ;  /* 0x000000fffffff290 */ /* 0x000fe2000fffe0ff */
[----:B------:R-:W-:Y:S11]  /*6b20*/  @P0 BRA `(.L_x_119) ;  /* 0x0000000000080947 */ /* 0x000ff60003800000 */
[----:B------:R-:W1:Y:S02]  /*6b30*/  SYNCS.PHASECHK.TRANS64.TRYWAIT P0, [R82+URZ+0x120], R5 ;  /* 0x00012005520075a7 */ /* 0x000e6400080011ff */
[----:B-1----:R-:W-:Y:S05]  /*6b40*/  @!P0 BRA `(.L_x_120) ;  /* 0x00000028000c8947 */ /* 0x002fea0003800000 */
.L_x_119:
[----:B------:R-:W-:Y:S05]  /*6b50*/  @!P1 BRA `(.L_x_121) ;  /* 0x0000000000409947 */ /* 0x000fea0003800000 */
[----:B------:R-:W1:Y:S01]  /*6b60*/  LDCU.64 UR8, c[0x4][0x70] ;  /* 0x01000e00ff0877ac */ /* 0x000e620008000a00 */
[----:B------:R-:W-:Y:S01]  /*6b70*/  MOV R15, 0x0 ;  /* 0x00000000000f7802 */ /* 0x000fe20000000f00 */
[----:B------:R-:W-:Y:S02]  /*6b80*/  HFMA2 R12, -RZ, RZ, 0, 5.9604644775390625e-08 ;  /* 0x00000001ff0c7431 */ /* 0x000fe400000001ff */
[----:B------:R-:W-:Y:S02]  /*6b90*/  IMAD.MOV.U32 R8, RZ, RZ, 0x192 ;  /* 0x00000192ff087424 */ /* 0x000fe400078e00ff */
[----:B------:R-:W-:Y:S01]  /*6ba0*/  IMAD.MOV.U32 R13, RZ, RZ, RZ ;  /* 0x000000ffff0d7224 */ /* 0x000fe200078e00ff */
[----:B------:R-:W2:Y:S01]  /*6bb0*/  LDCU.64 UR6, c[0x4][0x78] ;  /* 0x01000f00ff0677ac */ /* 0x000ea20008000a00 */
[----:B------:R-:W3:Y:S01]  /*6bc0*/  LDC.64 R14, c[0x4][R15] ;  /* 0x010000000f0e7b82 */ /* 0x000ee20000000a00 */
[----:B------:R-:W5:Y:S01]  /*6bd0*/  LDCU.64 UR4, c[0x4][0x10] ;  /* 0x01000200ff0477ac */ /* 0x000f620008000a00 */
[----:B-1----:R-:W-:Y:S01]  /*6be0*/  MOV R5, UR9 ;  /* 0x0000000900057c02 */ /* 0x002fe20008000f00 */
[----:B------:R-:W-:Y:S01]  /*6bf0*/  IMAD.U32 R4, RZ, RZ, UR8 ;  /* 0x00000008ff047e24 */ /* 0x000fe2000f8e00ff */
[----:B--2---:R-:W-:Y:S01]  /*6c00*/  MOV R7, UR7 ;  /* 0x0000000700077c02 */ /* 0x004fe20008000f00 */
[----:B------:R-:W-:Y:S01]  /*6c10*/  IMAD.U32 R6, RZ, RZ, UR6 ;  /* 0x00000006ff067e24 */ /* 0x000fe2000f8e00ff */
[----:B-----5:R-:W-:Y:S01]  /*6c20*/  MOV R11, UR5 ;  /* 0x00000005000b7c02 */ /* 0x020fe20008000f00 */
[----:B------:R-:W-:Y:S02]  /*6c30*/  IMAD.U32 R10, RZ, RZ, UR4 ;  /* 0x00000004ff0a7e24 */ /* 0x000fe4000f8e00ff */
[----:B------:R-:W-:Y:S07]  /*6c40*/  LEPC R20, `(.L_x_121) ;  /* 0x000000001014794e */ /* 0x000fee0000000000 */
[----:B---34-:R-:W-:Y:S05]  /*6c50*/  CALL.ABS.NOINC R14 ;  /* 0x000000000e007343 */ /* 0x018fea0003c00000 */
.L_x_121:
[----:B------:R-:W-:Y:S01]  /*6c60*/  IMAD.U32 R42, R45, 0x10000, RZ ;  /* 0x000100002d2a7824 */ /* 0x000fe200078e00ff */
[----:B------:R-:W-:Y:S01]  /*6c70*/  ISETP.NE.AND P6, PT, R2, RZ, PT ;  /* 0x000000ff0200720c */ /* 0x000fe20003fc5270 */
[----:B------:R-:W-:Y:S05]  /*6c80*/  WARPSYNC.ALL ;  /* 0x0000000000007948 */ /* 0x000fea0003800000 */
[----:B------:R-:W-:Y:S01]  /*6c90*/  R2UR UR4, R39 ;  /* 0x00000000270472ca */ /* 0x000fe200000e0000 */
[----:B------:R-:W-:Y:S01]  /*6ca0*/  BSSY.RECONVERGENT B0, `(.L_x_122) ;  /* 0x00000a4000007945 */ /* 0x000fe20003800200 */
[C---:B------:R-:W-:Y:S02]  /*6cb0*/  SHF.L.U32 R2, R44.reuse, 0x10, RZ ;  /* 0x000000102c027819 */ /* 0x040fe400000006ff */
[C---:B------:R-:W-:Y:S02]  /*6cc0*/  PRMT R3, R44.reuse, 0x8880, RZ ;  /* 0x000088802c037816 */ /* 0x040fe400000000ff */
[----:B------:R-:W-:Y:S02]  /*6cd0*/  SHF.L.U32 R41, R44, 0x8, RZ ;  /* 0x000000082c297819 */ /* 0x000fe400000006ff */
[----:B------:R-:W-:Y:S02]  /*6ce0*/  LOP3.LUT P5, RZ, R79, 0x80, RZ, 0xc0, !PT ;  /* 0x000000804fff7812 */ /* 0x000fe400078ac0ff */
[----:B------:R-:W-:Y:S03]  /*6cf0*/  ISETP.NE.AND P0, PT, R89, RZ, PT ;  /* 0x000000ff5900720c */ /* 0x000fe60003f05270 */
[----:B-1----:R-:W4:Y:S02]  /*6d00*/  LDTM.x32 R4, tmem[UR4] ;  /* 0x00000004000479ee */ /* 0x002f2400082c0000 */
[C---:B----4-:R-:W-:Y:S01]  /*6d10*/  IMAD R0, R38.reuse, R4, RZ ;  /* 0x0000000426007224 */ /* 0x050fe200078e02ff */
[----:B------:R-:W-:Y:S01]  /*6d20*/  SHF.R.S32.HI R4, RZ, 0x18, R2 ;  /* 0x00000018ff047819 */ /* 0x000fe20000011402 */
[C---:B------:R-:W-:Y:S01]  /*6d30*/  IMAD R2, R38.reuse, R5, RZ ;  /* 0x0000000526027224 */ /* 0x040fe200078e02ff */
[----:B------:R-:W-:Y:S01]  /*6d40*/  SHF.R.S32.HI R5, RZ, 0x18, R41 ;  /* 0x00000018ff057819 */ /* 0x000fe20000011429 */
[----:B------:R-:W-:Y:S01]  /*6d50*/  IMAD R0, R3, R40, R0 ;  /* 0x0000002803007224 */ /* 0x000fe200078e0200 */
[----:B------:R-:W-:Y:S01]  /*6d60*/  PRMT R41, R45, 0x8880, RZ ;  /* 0x000088802d297816 */ /* 0x000fe200000000ff */
[----:B------:R-:W-:Y:S02]  /*6d70*/  IMAD R3, R38, R6, RZ ;  /* 0x0000000626037224 */ /* 0x000fe400078e02ff */
[-C--:B------:R-:W-:Y:S01]  /*6d80*/  IMAD R2, R4, R40.reuse, R2 ;  /* 0x0000002804027224 */ /* 0x080fe200078e0202 */
[----:B------:R-:W-:Y:S01]  /*6d90*/  SHF.R.S32.HI R4, RZ, 0x18, R44 ;  /* 0x00000018ff047819 */ /* 0x000fe2000001142c */
[C---:B------:R-:W-:Y:S02]  /*6da0*/  IMAD R7, R38.reuse, R7, RZ ;  /* 0x0000000726077224 */ /* 0x040fe400078e02ff */
[-C--:B------:R-:W-:Y:S02]  /*6db0*/  IMAD R3, R5, R40.reuse, R3 ;  /* 0x0000002805037224 */ /* 0x080fe400078e0203 */
[----:B------:R-:W-:Y:S02]  /*6dc0*/  IMAD R5, R38, R9, RZ ;  /* 0x0000000926057224 */ /* 0x000fe400078e02ff */
[----:B------:R-:W-:Y:S02]  /*6dd0*/  IMAD R7, R4, R40, R7 ;  /* 0x0000002804077224 */ /* 0x000fe400078e0207 */
[C---:B------:R-:W-:Y:S02]  /*6de0*/  IMAD R9, R38.reuse, R13, RZ ;  /* 0x0000000d26097224 */ /* 0x040fe400078e02ff */
[C---:B------:R-:W-:Y:S01]  /*6df0*/  IMAD R4, R38.reuse, R8, RZ ;  /* 0x0000000826047224 */ /* 0x040fe200078e02ff */
[----:B------:R-:W-:Y:S01]  /*6e00*/  I2IP.S8.S32.SAT R52, R7, R3, RZ ;  /* 0x0000000307347239 */ /* 0x000fe200000014ff */
[C---:B------:R-:W-:Y:S01]  /*6e10*/  IMAD R13, R38.reuse, R17, RZ ;  /* 0x00000011260d7224 */ /* 0x040fe200078e02ff */
[----:B------:R-:W-:Y:S01]  /*6e20*/  SHF.R.S32.HI R7, RZ, 0x18, R45 ;  /* 0x00000018ff077819 */ /* 0x000fe2000001142d */
[----:B------:R-:W-:Y:S01]  /*6e30*/  IMAD R8, R38, R12, RZ ;  /* 0x0000000c26087224 */ /* 0x000fe200078e02ff */
[----:B------:R-:W-:Y:S01]  /*6e40*/  I2IP.S8.S32.SAT R52, R2, R0, R52 ;  /* 0x0000000002347239 */ /* 0x000fe20000001434 */
[----:B------:R-:W-:Y:S01]  /*6e50*/  IMAD R17, R38, R21, RZ ;  /* 0x0000001526117224 */ /* 0x000fe200078e02ff */
[----:B------:R-:W-:Y:S01]  /*6e60*/  SHF.L.U32 R0, R46, 0x8, RZ ;  /* 0x000000082e007819 */ /* 0x000fe200000006ff */
[C---:B------:R-:W-:Y:S01]  /*6e70*/  IMAD R12, R38.reuse, R16, RZ ;  /* 0x00000010260c7224 */ /* 0x040fe200078e02ff */
[----:B------:R-:W-:Y:S01]  /*6e80*/  SHF.R.S32.HI R2, RZ, 0x18, R46 ;  /* 0x00000018ff027819 */ /* 0x000fe2000001142e */
[C---:B------:R-:W-:Y:S01]  /*6e90*/  IMAD R21, R38.reuse, R25, RZ ;  /* 0x0000001926157224 */ /* 0x040fe200078e02ff */
[----:B------:R-:W-:Y:S01]  /*6ea0*/  SHF.R.S32.HI R0, RZ, 0x18, R0 ;  /* 0x00000018ff007819 */ /* 0x000fe20000011400 */
[C---:B------:R-:W-:Y:S02]  /*6eb0*/  IMAD R16, R38.reuse, R20, RZ ;  /* 0x0000001426107224 */ /* 0x040fe400078e02ff */
[C---:B------:R-:W-:Y:S02]  /*6ec0*/  IMAD R25, R38.reuse, R29, RZ ;  /* 0x0000001d26197224 */ /* 0x040fe400078e02ff */
[C---:B------:R-:W-:Y:S02]  /*6ed0*/  IMAD R20, R38.reuse, R24, RZ ;  /* 0x0000001826147224 */ /* 0x040fe400078e02ff */
[C---:B------:R-:W-:Y:S01]  /*6ee0*/  IMAD R29, R38.reuse, R33, RZ ;  /* 0x00000021261d7224 */ /* 0x040fe200078e02ff */
[----:B------:R-:W-:Y:S01]  /*6ef0*/  SHF.L.U32 R33, R45, 0x8, RZ ;  /* 0x000000082d217819 */ /* 0x000fe200000006ff */
[C---:B------:R-:W-:Y:S02]  /*6f00*/  IMAD R24, R38.reuse, R28, RZ ;  /* 0x0000001c26187224 */ /* 0x040fe400078e02ff */
[C---:B------:R-:W-:Y:S01]  /*6f10*/  IMAD R28, R38.reuse, R32, RZ ;  /* 0x00000020261c7224 */ /* 0x040fe200078e02ff */
[----:B------:R-:W-:Y:S01]  /*6f20*/  SHF.R.S32.HI R32, RZ, 0x18, R42 ;  /* 0x00000018ff207819 */ /* 0x000fe2000001142a */
[----:B------:R-:W-:Y:S01]  /*6f30*/  IMAD R4, R41, R40, R4 ;  /* 0x0000002829047224 */ /* 0x000fe200078e0204 */
[----:B------:R-:W-:Y:S01]  /*6f40*/  SHF.R.S32.HI R3, RZ, 0x18, R33 ;  /* 0x00000018ff037819 */ /* 0x000fe20000011421 */
[----:B------:R-:W-:Y:S01]  /*6f50*/  IMAD R6, R38, R10, RZ ;  /* 0x0000000a26067224 */ /* 0x000fe200078e02ff */
[----:B------:R-:W-:Y:S01]  /*6f60*/  PRMT R33, R46, 0x8880, RZ ;  /* 0x000088802e217816 */ /* 0x000fe200000000ff */
[-C--:B------:R-:W-:Y:S01]  /*6f70*/  IMAD R5, R32, R40.reuse, R5 ;  /* 0x0000002820057224 */ /* 0x080fe200078e0205 */
[----:B------:R-:W-:Y:S01]  /*6f80*/  SHF.L.U32 R32, R46, 0x10, RZ ;  /* 0x000000102e207819 */ /* 0x000fe200000006ff */
[C---:B------:R-:W-:Y:S02]  /*6f90*/  IMAD R11, R38.reuse, R11, RZ ;  /* 0x0000000b260b7224 */ /* 0x040fe400078e02ff */
[-C--:B------:R-:W-:Y:S02]  /*6fa0*/  IMAD R6, R3, R40.reuse, R6 ;  /* 0x0000002803067224 */ /* 0x080fe400078e0206 */
[----:B------:R-:W-:Y:S01]  /*6fb0*/  IMAD R11, R7, R40, R11 ;  /* 0x00000028070b7224 */ /* 0x000fe200078e020b */
[----:B------:R-:W-:Y:S01]  /*6fc0*/  SHF.R.S32.HI R7, RZ, 0x18, R32 ;  /* 0x00000018ff077819 */ /* 0x000fe20000011420 */
[----:B------:R-:W-:Y:S02]  /*6fd0*/  IMAD.MOV.U32 R3, RZ, RZ, R33 ;  /* 0x000000ffff037224 */ /* 0x000fe400078e0021 */
[----:B------:R-:W-:Y:S01]  /*6fe0*/  IMAD R10, R38, R14, RZ ;  /* 0x0000000e260a7224 */ /* 0x000fe200078e02ff */
[----:B------:R-:W-:Y:S01]  /*6ff0*/  I2IP.S8.S32.SAT R11, R11, R6, RZ ;  /* 0x000000060b0b7239 */ /* 0x000fe200000014ff */
[-C--:B------:R-:W-:Y:S01]  /*7000*/  IMAD R8, R3, R40.reuse, R8 ;  /* 0x0000002803087224 */ /* 0x080fe200078e0208 */
[----:B------:R-:W-:Y:S01]  /*7010*/  SHF.L.U32 R3, R47, 0x10, RZ ;  /* 0x000000102f037819 */ /* 0x000fe200000006ff */
[-C--:B------:R-:W-:Y:S01]  /*7020*/  IMAD R9, R7, R40.reuse, R9 ;  /* 0x0000002807097224 */ /* 0x080fe200078e0209 */
[C---:B------:R-:W-:Y:S01]  /*7030*/  PRMT R7, R47.reuse, 0x8880, RZ ;  /* 0x000088802f077816 */ /* 0x040fe200000000ff */
[----:B------:R-:W-:Y:S01]  /*7040*/  IMAD R10, R0, R40, R10 ;  /* 0x00000028000a7224 */ /* 0x000fe200078e020a */
[----:B------:R-:W-:Y:S01]  /*7050*/  SHF.R.S32.HI R3, RZ, 0x18, R3 ;  /* 0x00000018ff037819 */ /* 0x000fe20000011403 */
[----:B------:R-:W-:Y:S01]  /*7060*/  IMAD R15, R38, R15, RZ ;  /* 0x0000000f260f7224 */ /* 0x000fe200078e02ff */
[----:B------:R-:W-:Y:S01]  /*7070*/  MOV R0, R7 ;  /* 0x0000000700007202 */ /* 0x000fe20000000f00 */
[----:B------:R-:W-:Y:S01]  /*7080*/  IMAD.SHL.U32 R6, R47, 0x100, RZ ;  /* 0x000001002f067824 */ /* 0x000fe200078e00ff */
[----:B------:R-:W-:Y:S01]  /*7090*/  I2IP.S8.S32.SAT R53, R5, R4, R11 ;  /* 0x0000000405357239 */ /* 0x000fe2000000140b */
[-C--:B------:R-:W-:Y:S01]  /*70a0*/  IMAD R15, R2, R40.reuse, R15 ;  /* 0x00000028020f7224 */ /* 0x080fe200078e020f */
[----:B------:R-:W-:Y:S01]  /*70b0*/  SHF.R.S32.HI R2, RZ, 0x18, R47 ;  /* 0x00000018ff027819 */ /* 0x000fe2000001142f */
[----:B------:R-:W-:Y:S01]  /*70c0*/  IMAD R12, R0, R40, R12 ;  /* 0x00000028000c7224 */ /* 0x000fe200078e020c */
[----:B------:R-:W-:Y:S01]  /*70d0*/  SHF.R.S32.HI R6, RZ, 0x18, R6 ;  /* 0x00000018ff067819 */ /* 0x000fe20000011406 */
[----:B------:R-:W-:Y:S01]  /*70e0*/  IMAD R14, R38, R18, RZ ;  /* 0x00000012260e7224 */ /* 0x000fe200078e02ff */
[----:B---3--:R-:W-:Y:S01]  /*70f0*/  PRMT R0, R48, 0x8880, RZ ;  /* 0x0000888030007816 */ /* 0x008fe200000000ff */
[-C--:B------:R-:W-:Y:S01]  /*7100*/  IMAD R13, R3, R40.reuse, R13 ;  /* 0x00000028030d7224 */ /* 0x080fe200078e020d */
[C---:B------:R-:W-:Y:S01]  /*7110*/  SHF.L.U32 R4, R49.reuse, 0x10, RZ ;  /* 0x0000001031047819 */ /* 0x040fe200000006ff */
[----:B------:R-:W-:Y:S01]  /*7120*/  IMAD R19, R38, R19, RZ ;  /* 0x0000001326137224 */ /* 0x000fe200078e02ff */
[C---:B------:R-:W-:Y:S01]  /*7130*/  PRMT R3, R49.reuse, 0x8880, RZ ;  /* 0x0000888031037816 */ /* 0x040fe200000000ff */
[-C--:B------:R-:W-:Y:S01]  /*7140*/  IMAD R14, R6, R40.reuse, R14 ;  /* 0x00000028060e7224 */ /* 0x080fe200078e020e */
[----:B------:R-:W-:Y:S01]  /*7150*/  SHF.L.U32 R5, R49, 0x8, RZ ;  /* 0x0000000831057819 */ /* 0x000fe200000006ff */
[-C--:B------:R-:W-:Y:S01]  /*7160*/  IMAD R19, R2, R40.reuse, R19 ;  /* 0x0000002802137224 */ /* 0x080fe200078e0213 */
[----:B------:R-:W-:Y:S01]  /*7170*/  SHF.L.U32 R2, R48, 0x10, RZ ;  /* 0x0000001030027819 */ /* 0x000fe200000006ff */
[----:B------:R-:W-:Y:S01]  /*7180*/  IMAD R16, R0, R40, R16 ;  /* 0x0000002800107224 */ /* 0x000fe200078e0210 */
[----:B------:R-:W-:Y:S01]  /*7190*/  SHF.R.S32.HI R4, RZ, 0x18, R4 ;  /* 0x00000018ff047819 */ /* 0x000fe20000011404 */
[----:B------:R-:W-:Y:S01]  /*71a0*/  IMAD.SHL.U32 R0, R48, 0x100, RZ ;  /* 0x0000010030007824 */ /* 0x000fe200078e00ff */
[----:B------:R-:W-:Y:S01]  /*71b0*/  SHF.R.S32.HI R2, RZ, 0x18, R2 ;  /* 0x00000018ff027819 */ /* 0x000fe20000011402 */
[C---:B------:R-:W-:Y:S01]  /*71c0*/  IMAD R18, R38.reuse, R22, RZ ;  /* 0x0000001626127224 */ /* 0x040fe200078e02ff */
[----:B------:R-:W-:Y:S01]  /*71d0*/  I2IP.S8.S32.SAT R10, R15, R10, RZ ;  /* 0x0000000a0f0a7239 */ /* 0x000fe200000014ff */
[----:B------:R-:W-:Y:S01]  /*71e0*/  IMAD R23, R38, R23, RZ ;  /* 0x0000001726177224 */ /* 0x000fe200078e02ff */
[----:B------:R-:W-:Y:S01]  /*71f0*/  SHF.R.S32.HI R0, RZ, 0x18, R0 ;  /* 0x00000018ff007819 */ /* 0x000fe20000011400 */
[----:B------:R-:W-:Y:S01]  /*7200*/  IMAD R17, R2, R40, R17 ;  /* 0x0000002802117224 */ /* 0x000fe200078e0211 */
[----:B------:R-:W-:Y:S01]  /*7210*/  SHF.R.S32.HI R2, RZ, 0x18, R48 ;  /* 0x00000018ff027819 */ /* 0x000fe20000011430 */
[----:B------:R-:W-:Y:S01]  /*7220*/  IMAD R22, R38, R26, RZ ;  /* 0x0000001a26167224 */ /* 0x000fe200078e02ff */
[----:B------:R-:W-:Y:S01]  /*7230*/  I2IP.S8.S32.SAT R14, R19, R14, RZ ;  /* 0x0000000e130e7239 */ /* 0x000fe200000014ff */
[-C--:B------:R-:W-:Y:S01]  /*7240*/  IMAD R18, R0, R40.reuse, R18 ;  /* 0x0000002800127224 */ /* 0x080fe200078e0212 */
[----:B------:R-:W-:Y:S01]  /*7250*/  SHF.R.S32.HI R0, RZ, 0x18, R5 ;  /* 0x00000018ff007819 */ /* 0x000fe20000011405 */
[-C--:B------:R-:W-:Y:S01]  /*7260*/  IMAD R23, R2, R40.reuse, R23 ;  /* 0x0000002802177224 */ /* 0x080fe200078e0217 */
[----:B------:R-:W-:Y:S01]  /*7270*/  SHF.R.S32.HI R2, RZ, 0x18, R49 ;  /* 0x00000018ff027819 */ /* 0x000fe20000011431 */
[-C--:B------:R-:W-:Y:S01]  /*7280*/  IMAD R20, R3, R40.reuse, R20 ;  /* 0x0000002803147224 */ /* 0x080fe200078e0214 */
[----:B------:R-:W-:Y:S01]  /*7290*/  SHF.L.U32 R3, R50, 0x8, RZ ;  /* 0x0000000832037819 */ /* 0x000fe200000006ff */
[----:B------:R-:W-:Y:S01]  /*72a0*/  IMAD R21, R4, R40, R21 ;  /* 0x0000002804157224 */ /* 0x000fe200078e0215 */
[----:B------:R-:W-:Y:S01]  /*72b0*/  SHF.R.S32.HI R5, RZ, 0x18, R51 ;  /* 0x00000018ff057819 */ /* 0x000fe20000011433 */
[----:B------:R-:W-:Y:S01]  /*72c0*/  IMAD R27, R38, R27, RZ ;  /* 0x0000001b261b7224 */ /* 0x000fe200078e02ff */
[----:B------:R-:W-:Y:S01]  /*72d0*/  SHF.R.S32.HI R3, RZ, 0x18, R3 ;  /* 0x00000018ff037819 */ /* 0x000fe20000011403 */
[----:B------:R-:W-:Y:S01]  /*72e0*/  IMAD.U32 R4, R50, 0x10000, RZ ;  /* 0x0001000032047824 */ /* 0x000fe200078e00ff */
[----:B------:R-:W-:Y:S01]  /*72f0*/  I2IP.S8.S32.SAT R18, R23, R18, RZ ;  /* 0x0000001217127239 */ /* 0x000fe200000014ff */
[-C--:B------:R-:W-:Y:S01]  /*7300*/  IMAD R22, R0, R40.reuse, R22 ;  /* 0x0000002800167224 */ /* 0x080fe200078e0216 */
[----:B------:R-:W-:Y:S01]  /*7310*/  PRMT R0, R50, 0x8880, RZ ;  /* 0x0000888032007816 */ /* 0x000fe200000000ff */
[----:B------:R-:W-:Y:S01]  /*7320*/  IMAD R27, R2, R40, R27 ;  /* 0x00000028021b7224 */ /* 0x000fe200078e021b */
[----:B------:R-:W-:Y:S01]  /*7330*/  SHF.R.S32.HI R2, RZ, 0x18, R4 ;  /* 0x00000018ff027819 */ /* 0x000fe20000011404 */
[----:B------:R-:W-:Y:S01]  /*7340*/  IMAD R26, R38, R30, RZ ;  /* 0x0000001e261a7224 */ /* 0x000fe200078e02ff */
[----:B------:R-:W-:Y:S01]  /*7350*/  I2IP.S8.S32.SAT R54, R9, R8, R10 ;  /* 0x0000000809367239 */ /* 0x000fe2000000140a */
[-C--:B------:R-:W-:Y:S01]  /*7360*/  IMAD R24, R0, R40.reuse, R24 ;  /* 0x0000002800187224 */ /* 0x080fe200078e0218 */
[----:B------:R-:W-:Y:S01]  /*7370*/  SHF.R.S32.HI R0, RZ, 0x18, R50 ;  /* 0x00000018ff007819 */ /* 0x000fe20000011432 */
[-C--:B------:R-:W-:Y:S01]  /*7380*/  IMAD R25, R2, R40.reuse, R25 ;  /* 0x0000002802197224 */ /* 0x080fe200078e0219 */
[----:B------:R-:W-:Y:S01]  /*7390*/  PRMT R2, R51, 0x8880, RZ ;  /* 0x0000888033027816 */ /* 0x000fe200000000ff */
[----:B------:R-:W-:Y:S01]  /*73a0*/  IMAD R26, R3, R40, R26 ;  /* 0x00000028031a7224 */ /* 0x000fe200078e021a */
[----:B------:R-:W-:Y:S01]  /*73b0*/  SHF.L.U32 R3, R51, 0x10, RZ ;  /* 0x0000001033037819 */ /* 0x000fe200000006ff */
[----:B------:R-:W-:Y:S01]  /*73c0*/  IMAD R31, R38, R31, RZ ;  /* 0x0000001f261f7224 */ /* 0x000fe200078e02ff */
[----:B------:R-:W-:Y:S01]  /*73d0*/  I2IP.S8.S32.SAT R55, R13, R12, R14 ;  /* 0x0000000c0d377239 */ /* 0x000fe2000000140e */
[----:B------:R-:W-:Y:S01]  /*73e0*/  IMAD.SHL.U32 R4, R51, 0x100, RZ ;  /* 0x0000010033047824 */ /* 0x000fe200078e00ff */
[----:B------:R-:W-:Y:S01]  /*73f0*/  SHF.R.S32.HI R3, RZ, 0x18, R3 ;  /* 0x00000018ff037819 */ /* 0x000fe20000011403 */
[-C--:B------:R-:W-:Y:S02]  /*7400*/  IMAD R31, R0, R40.reuse, R31 ;  /* 0x00000028001f7224 */ /* 0x080fe400078e021f */
[----:B------:R-:W-:Y:S01]  /*7410*/  HFMA2 R0, -RZ, RZ, 0, 9.5367431640625e-07 ;  /* 0x00000010ff007431 */ /* 0x000fe200000001ff */
[----:B------:R1:W-:Y:S01]  /*7420*/  STS.128 [R78+UR44+0x2200], R52 ;  /* 0x002200344e007988 */ /* 0x0003e20008000c2c */
[----:B------:R-:W-:Y:S01]  /*7430*/  SHF.R.S32.HI R4, RZ, 0x18, R4 ;  /* 0x00000018ff047819 */ /* 0x000fe20000011404 */
[----:B------:R-:W-:Y:S01]  /*7440*/  IMAD R28, R2, R40, R28 ;  /* 0x00000028021c7224 */ /* 0x000fe200078e021c */
[----:B------:R-:W-:Y:S01]  /*7450*/  I2IP.S8.S32.SAT R16, R17, R16, R18 ;  /* 0x0000001011107239 */ /* 0x000fe20000001412 */
[C---:B------:R-:W-:Y:S01]  /*7460*/  IMAD R30, R38.reuse, R34, RZ ;  /* 0x00000022261e7224 */ /* 0x040fe200078e02ff */
[----:B------:R-:W-:Y:S01]  /*7470*/  I2IP.S8.S32.SAT R22, R27, R22, RZ ;  /* 0x000000161b167239 */ /* 0x000fe200000014ff */
[----:B------:R-:W-:Y:S01]  /*7480*/  IMAD R29, R3, R40, R29 ;  /* 0x00000028031d7224 */ /* 0x000fe200078e021d */
[----:B------:R-:W-:Y:S01]  /*7490*/  I2IP.S8.S32.SAT R18, R31, R26, RZ ;  /* 0x0000001a1f127239 */ /* 0x000fe200000014ff */
[----:B------:R-:W-:Y:S01]  /*74a0*/  IMAD R35, R38, R35, RZ ;  /* 0x0000002326237224 */ /* 0x000fe200078e02ff */
[----:B------:R-:W-:Y:S01]  /*74b0*/  IADD3 R2, PT, PT, R78, UR44, RZ ;  /* 0x0000002c4e027c10 */ /* 0x000fe2000fffe0ff */
[-C--:B------:R-:W-:Y:S01]  /*74c0*/  IMAD R30, R4, R40.reuse, R30 ;  /* 0x00000028041e7224 */ /* 0x080fe200078e021e */
[----:B------:R-:W-:Y:S01]  /*74d0*/  SEL R0, R0, 0xfffffff0, !P5 ;  /* 0xfffffff000007807 */ /* 0x000fe20006800000 */
[----:B------:R-:W-:Y:S01]  /*74e0*/  IMAD R35, R5, R40, R35 ;  /* 0x0000002805237224 */ /* 0x000fe200078e0223 */
[----:B------:R-:W-:Y:S02]  /*74f0*/  I2IP.S8.S32.SAT R17, R21, R20, R22 ;  /* 0x0000001415117239 */ /* 0x000fe40000001416 */
[----:B------:R-:W-:Y:S02]  /*7500*/  I2IP.S8.S32.SAT R18, R25, R24, R18 ;  /* 0x0000001819127239 */ /* 0x000fe40000001412 */
[----:B------:R-:W-:Y:S02]  /*7510*/  I2IP.S8.S32.SAT R19, R35, R30, RZ ;  /* 0x0000001e23137239 */ /* 0x000fe400000014ff */
[----:B------:R-:W-:Y:S02]  /*7520*/  IADD3 R90, PT, PT, R2, R0, RZ ;  /* 0x00000000025a7210 */ /* 0x000fe40007ffe0ff */
[----:B------:R-:W-:Y:S02]  /*7530*/  I2IP.S8.S32.SAT R19, R29, R28, R19 ;  /* 0x0000001c1d137239 */ /* 0x000fe40000001413 */
[----:B------:R-:W-:Y:S02]  /*7540*/  LEA R3, R85, UR44, 0x3 ;  /* 0x0000002c55037c11 */ /* 0x000fe4000f8e18ff */
[----:B------:R-:W-:Y:S01]  /*7550*/  @P6 SHF.L.U32 R4, R84, 0x1f, RZ ;  /* 0x0000001f54046819 */ /* 0x000fe200000006ff */
[----:B------:R1:W-:Y:S01]  /*7560*/  STS.128 [R90+0x2200], R16 ;  /* 0x002200105a007388 */ /* 0x0003e20000000c00 */
[----:B------:R-:W-:Y:S01]  /*7570*/  @!PT LDS RZ, [RZ] ;  /* 0x00000000fffff984 */ /* 0x000fe20000000800 */
[----:B------:R-:W-:Y:S01]  /*7580*/  @!PT LDS RZ, [RZ] ;  /* 0x00000000fffff984 */ /* 0x000fe20000000800 */
[----:B------:R-:W-:Y:S01]  /*7590*/  @!PT LDS RZ, [RZ] ;  /* 0x00000000fffff984 */ /* 0x000fe20000000800 */
[----:B------:R-:W-:Y:S01]  /*75a0*/  @!PT LDS RZ, [RZ] ;  /* 0x00000000fffff984 */ /* 0x000fe20000000800 */
[----:B------:R2:W-:Y:S07]  /*75b0*/  MEMBAR.ALL.CTA ;  /* 0x0000000000007992 */ /* 0x0005ee0000008000 */
[----:B--2---:R-:W2:Y:S02]  /*75c0*/  FENCE.VIEW.ASYNC.S ;  /* 0x00000000000073c6 */ /* 0x004ea40000000000 */
[----:B--2---:R-:W-:Y:S06]  /*75d0*/  BAR.SYNC.DEFER_BLOCKING 0x1, 0x80 ;  /* 0x0042000000007b1d */ /* 0x004fec0000010000 */
[----:B------:R-:W-:Y:S05]  /*75e0*/  @P0 BRA `(.L_x_123) ;  /* 0x00000000003c0947 */ /* 0x000fea0003800000 */
[----:B------:R-:W2:Y:S01]  /*75f0*/  LDCU.64 UR6, c[0x0][0x348] ;  /* 0x00006900ff0677ac */ /* 0x000ea20008000a00 */
[----:B------:R-:W-:Y:S01]  /*7600*/  UIADD3 UR4, UPT, UPT, UR44, 0x2200, URZ ;  /* 0x000022002c047890 */ /* 0x000fe2000fffe0ff */
[----:B------:R-:W-:Y:S01]  /*7610*/  UMOV UR51, UR36 ;  /* 0x0000002400337c82 */ /* 0x000fe20008000000 */
[----:B------:R-:W-:Y:S02]  /*7620*/  UIADD3 UR9, UPT, UPT, UR49, 0x40, URZ ;  /* 0x0000004031097890 */ /* 0x000fe4000fffe0ff */
[----:B------:R-:W-:Y:S02]  /*7630*/  UIADD3 UR8, UPT, UPT, UR44, 0x2a00, URZ ;  /* 0x00002a002c087890 */ /* 0x000fe4000fffe0ff */
[----:B------:R-:W-:Y:S01]  /*7640*/  MOV R88, UR4 ;  /* 0x0000000400587c02 */ /* 0x000fe20008000f00 */
[----:B------:R-:W-:Y:S01]  /*7650*/  UMOV UR10, UR50 ;  /* 0x00000032000a7c82 */ /* 0x000fe20008000000 */
[----:B------:R-:W-:Y:S02]  /*7660*/  UMOV UR11, UR36 ;  /* 0x00000024000b7c82 */ /* 0x000fe40008000000 */
[----:B------:R-:W-:Y:S01]  /*7670*/  R2UR UR48, R88 ;  /* 0x00000000583072ca */ /* 0x000fe200000e0000 */
[----:B--2---:R-:W-:Y:S04]  /*7680*/  UIADD3 UR4, UP0, UPT, UR6, 0x680, URZ ;  /* 0x0000068006047890 */ /* 0x004fe8000ff1e0ff */
[----:B------:R-:W-:Y:S09]  /*7690*/  UIADD3.X UR5, UPT, UPT, URZ, UR7, URZ, UP0, !UPT ;  /* 0x00000007ff057290 */ /* 0x000ff200087fe4ff */
[----:B------:R2:W-:Y:S01]  /*76a0*/  UTMASTG.3D [UR48], [UR4] ;  /* 0x00000030040073b5 */ /* 0x0005e20008010000 */
[----:B------:R2:W-:Y:S01]  /*76b0*/  UTMASTG.3D [UR8], [UR4] ;  /* 0x00000008040073b5 */ /* 0x0005e20008010000 */
[----:B------:R0:W-:Y:S01]  /*76c0*/  UTMACMDFLUSH ;  /* 0x00000000000079b7 */ /* 0x0001e20000000000 */
[----:B--2---:R-:W-:Y:S04]  /*76d0*/  DEPBAR.LE SB0, 0x1 ;  /* 0x000080400000791a */ /* 0x004fe80000000000 */
.L_x_123:
[----:B------:R-:W-:Y:S05]  /*76e0*/  BSYNC.RECONVERGENT B0 ;  /* 0x0000000000007941 */ /* 0x000fea0003800200 */
.L_x_122:
[----:B------:R-:W-:Y:S06]  /*76f0*/  BAR.SYNC.DEFER_BLOCKING 0x1, 0x80 ;  /* 0x0042000000007b1d */ /* 0x000fec0000010000 */
[----:B------:R-:W2:Y:S01]  /*7700*/  @P6 SYNCS.PHASECHK.TRANS64.TRYWAIT P0, [R3+URZ+0xd0], R4 ;  /* 0x0000d004030065a7 */ /* 0x000ea200080011ff */
[----:B------:R-:W-:Y:S01]  /*7710*/  BSSY B1, `(.L_x_124) ;  /* 0x000001f000017945 */ /* 0x000fe20003800000 */
[----:B--2---:R-:W-:Y:S03]  /*7720*/  @P6 SEL R43, RZ, 0x1, !P0 ;  /* 0x00000001ff2b6807 */ /* 0x004fe60004000000 */
[----:B------:R-:W-:Y:S05]  /*7730*/  @!P6 BRA `(.L_x_125) ;  /* 0x000000000070e947 */ /* 0x000fea0003800000 */
[----:B------:R-:W-:Y:S01]  /*7740*/  ISETP.NE.AND P1, PT, R56, RZ, PT ;  /* 0x000000ff3800720c */ /* 0x000fe20003f25270 */
[----:B------:R-:W-:Y:S01]  /*7750*/  BSSY B0, `(.L_x_126) ;  /* 0x0000008000007945 */ /* 0x000fe20003800000 */
[----:B------:R-:W-:Y:S11]  /*7760*/  ISETP.NE.AND P0, PT, R43, RZ, PT ;  /* 0x000000ff2b00720c */ /* 0x000ff60003f05270 */
[----:B------:R-:W-:Y:S04]  /*7770*/  @P1 IMAD R2, R85, 0x1000, R2 ;  /* 0x0000100055021824 */ /* 0x000fe800078e0202 */
[----:B------:R-:W-:Y:S01]  /*7780*/  @P1 IMAD.IADD R4, R0, 0x1, R2 ;  /* 0x0000000100041824 */ /* 0x000fe200078e0202 */
[----:B------:R-:W-:Y:S06]  /*7790*/  @P0 BRA `(.L_x_127) ;  /* 0x00000000000c0947 */ /* 0x000fec0003800000 */
[----:B------:R-:W-:Y:S04]  /*77a0*/  SHF.L.U32 R0, R84, 0x1f, RZ ;  /* 0x0000001f54007819 */ /* 0x000fe800000006ff */
[----:B------:R-:W2:Y:S02]  /*77b0*/  SYNCS.PHASECHK.TRANS64.TRYWAIT P0, [R3+URZ+0xd0], R0 ;  /* 0x0000d000030075a7 */ /* 0x000ea400080011ff */
[----:B--2---:R-:W-:Y:S05]  /*77c0*/  @!P0 BRA `(.L_x_128) ;  /* 0x0000001c00008947 */ /* 0x004fea0003800000 */
.L_x_127:
[----:B------:R-:W-:Y:S05]  /*77d0*/  BSYNC B0 ;  /* 0x0000000000007941 */ /* 0x000fea0003800000 */
.L_x_126:
[----:B------:R-:W-:Y:S01]  /*77e0*/  ISETP.NE.AND P0, PT, R56, RZ, PT ;  /* 0x000000ff3800720c */ /* 0x000fe20003f05270 */
[----:B--2---:R-:W-:Y:S02]  /*77f0*/  VIADD R3, R3, 0xe0 ;  /* 0x000000e003037836 */ /* 0x004fe40000000000 */
[----:B------:R-:W-:Y:S02]  /*7800*/  IMAD.U32 R0, RZ, RZ, UR46 ;  /* 0x0000002eff007e24 */ /* 0x000fe4000f8e00ff */
[----:B------:R-:W-:Y:S03]  /*7810*/  VIADD R85, R85, 0x1 ;  /* 0x0000000155557836 */ /* 0x000fe60000000000 */
[----:B------:R-:W-:Y:S05]  /*7820*/  PRMT R0, R0, 0x654, R3 ;  /* 0x0000065400007816 */ /* 0x000fea0000000003 */
[----:B------:R2:W3:Y:S04]  /*7830*/  @P0 LDS.128 R44, [R2+0x200] ;  /* 0x00020000022c0984 */ /* 0x0004e80000000c00 */
[----:B------:R2:W4:Y:S01]  /*7840*/  @P0 LDS.128 R48, [R4+0x200] ;  /* 0x0002000004300984 */ /* 0x0005220000000c00 */
        /* <DEDUP_REMOVED lines=10> */
[----:B--23--:R-:W-:Y:S02]  /*78f0*/  LOP3.LUT R84, R84, R0, RZ, 0x3c, !PT ;  /* 0x0000000054547212 */ /* 0x00cfe400078e3cff */
.L_x_125:
[----:B------:R-:W-:Y:S05]  /*7900*/  BSYNC B1 ;  /* 0x0000000000017941 */ /* 0x000fea0003800000 */
.L_x_124:
[----:B------:R-:W-:Y:S05]  /*7910*/  VIADD R0, R39, 0x20 ;  /* 0x0000002027007836 */ /* 0x000fea0000000000 */
[----:B------:R-:W-:Y:S04]  /*7920*/  SHF.R.U32.HI R0, RZ, 0x15, R0 ;  /* 0x00000015ff007819 */ /* 0x000fe80000011600 */
[----:B------:R-:W-:Y:S11]  /*7930*/  LOP3.LUT P0, RZ, R0, 0x3, R81, 0x48, !PT ;  /* 0x0000000300ff7812 */ /* 0x000ff60007804851 */
[----:B------:R-:W-:Y:S02]  /*7940*/  @!UPT UIADD3 URZ, UPT, UPT, URZ, URZ, URZ ;  /* 0x000000fffffff290 */ /* 0x000fe4000fffe0ff */
[----:B------:R-:W-:Y:S05]  /*7950*/  @!P0 BRA `(.L_x_129) ;  /* 0x0000000000408947 */ /* 0x000fea0003800000 */
[----:B------:R-:W2:Y:S01]  /*7960*/  LDCU.64 UR8, c[0x4][0x70] ;  /* 0x01000e00ff0877ac */ /* 0x000ea20008000a00 */
[----:B------:R-:W-:Y:S01]  /*7970*/  MOV R3, 0x0 ;  /* 0x0000000000037802 */ /* 0x000fe20000000f00 */
[----:B------:R-:W-:Y:S02]  /*7980*/  HFMA2 R12, -RZ, RZ, 0, 5.9604644775390625e-08 ;  /* 0x00000001ff0c7431 */ /* 0x000fe400000001ff */
[----:B------:R-:W-:Y:S02]  /*7990*/  IMAD.MOV.U32 R8, RZ, RZ, 0x192 ;  /* 0x00000192ff087424 */ /* 0x000fe400078e00ff */
[----:B------:R-:W-:Y:S01]  /*79a0*/  IMAD.MOV.U32 R13, RZ, RZ, RZ ;  /* 0x000000ffff0d7224 */ /* 0x000fe200078e00ff */
[----:B------:R-:W3:Y:S01]  /*79b0*/  LDCU.64 UR6, c[0x4][0x78] ;  /* 0x01000f00ff0677ac */ /* 0x000ee20008000a00 */
[----:B------:R-:W1:Y:S01]  /*79c0*/  LDC.64 R2, c[0x4][R3] ;  /* 0x0100000003027b82 */ /* 0x000e620000000a00 */
[----:B------:R-:W5:Y:S01]  /*79d0*/  LDCU.64 UR4, c[0x4][0x10] ;  /* 0x01000200ff0477ac */ /* 0x000f620008000a00 */
[----:B--2---:R-:W-:Y:S01]  /*79e0*/  MOV R5, UR9 ;  /* 0x0000000900057c02 */ /* 0x004fe20008000f00 */
[----:B------:R-:W-:Y:S01]  /*79f0*/  IMAD.U32 R4, RZ, RZ, UR8 ;  /* 0x00000008ff047e24 */ /* 0x000fe2000f8e00ff */
[----:B---3--:R-:W-:Y:S01]  /*7a00*/  MOV R7, UR7 ;  /* 0x0000000700077c02 */ /* 0x008fe20008000f00 */
[----:B------:R-:W-:Y:S01]  /*7a10*/  IMAD.U32 R6, RZ, RZ, UR6 ;  /* 0x00000006ff067e24 */ /* 0x000fe2000f8e00ff */
[----:B-----5:R-:W-:Y:S01]  /*7a20*/  MOV R11, UR5 ;  /* 0x00000005000b7c02 */ /* 0x020fe20008000f00 */
[----:B------:R-:W-:Y:S02]  /*7a30*/  IMAD.U32 R10, RZ, RZ, UR4 ;  /* 0x00000004ff0a7e24 */ /* 0x000fe4000f8e00ff */
[----:B------:R-:W-:Y:S07]  /*7a40*/  LEPC R20, `(.L_x_129) ;  /* 0x000000001014794e */ /* 0x000fee0000000000 */
[----:B-1--4-:R-:W-:Y:S05]  /*7a50*/  CALL.ABS.NOINC R2 ;  /* 0x0000000002007343 */ /* 0x012fea0003c00000 */
.L_x_129:
[----:B------:R-:W-:Y:S01]  /*7a60*/  ISETP.NE.AND P0, PT, R89, RZ, PT ;  /* 0x000000ff5900720c */ /* 0x000fe20003f05270 */
[----:B------:R-:W-:Y:S05]  /*7a70*/  WARPSYNC.ALL ;  /* 0x0000000000007948 */ /* 0x000fea0003800000 */
[----:B------:R-:W-:Y:S01]  /*7a80*/  R2UR UR4, R39 ;  /* 0x00000000270472ca */ /* 0x000fe200000e0000 */
[----:B------:R-:W-:Y:S01]  /*7a90*/  IMAD.U32 R64, R46, 0x10000, RZ ;  /* 0x000100002e407824 */ /* 0x000fe200078e00ff */
[----:B------:R-:W-:Y:S01]  /*7aa0*/  SHF.L.U32 R41, R44, 0x10, RZ ;  /* 0x000000102c297819 */ /* 0x000fe200000006ff */
[----:B----4-:R-:W-:Y:S01]  /*7ab0*/  IMAD.U32 R63, R48, 0x10000, RZ ;  /* 0x00010000303f7824 */ /* 0x010fe200078e00ff */
[----:B------:R-:W-:Y:S01]  /*7ac0*/  PRMT R39, R44, 0x8880, RZ ;  /* 0x000088802c277816 */ /* 0x000fe200000000ff */
[----:B-1----:R-:W-:Y:S01]  /*7ad0*/  IMAD.U32 R53, R50, 0x10000, RZ ;  /* 0x0001000032357824 */ /* 0x002fe200078e00ff */
[----:B------:R-:W-:Y:S01]  /*7ae0*/  SHF.L.U32 R42, R44, 0x8, RZ ;  /* 0x000000082c2a7819 */ /* 0x000fe200000006ff */
[----:B------:R-:W-:Y:S01]  /*7af0*/  BSSY.RECONVERGENT B0, `(.L_x_130) ;  /* 0x00000a1000007945 */ /* 0x000fe20003800200 */
[----:B------:R-:W-:Y:S02]  /*7b00*/  SHF.R.S32.HI R41, RZ, 0x18, R41 ;  /* 0x00000018ff297819 */ /* 0x000fe40000011429 */
[----:B------:R-:W-:Y:S02]  /*7b10*/  SHF.R.S32.HI R42, RZ, 0x18, R42 ;  /* 0x00000018ff2a7819 */ /* 0x000fe4000001142a */
[----:B------:R-:W-:Y:S01]  /*7b20*/  SHF.R.S32.HI R43, RZ, 0x18, R44 ;  /* 0x00000018ff2b7819 */ /* 0x000fe2000001142c */
[----:B------:R-:W1:Y:S01]  /*7b30*/  LDTM.x32 R4, tmem[UR4+0x20] ;  /* 0x00002004000479ee */ /* 0x000e6200082c0000 */
[----:B------:R-:W-:Y:S01]  /*7b40*/  NOP ;  /* 0x0000000000007918 */ /* 0x000fe20000000000 */
[----:B------:R-:W-:Y:S02]  /*7b50*/  IADD3 R82, PT, PT, R82, 0x140, RZ ;  /* 0x0000014052527810 */ /* 0x000fe40007ffe0ff */
[C---:B------:R-:W-:Y:S02]  /*7b60*/  PRMT R69, R45.reuse, 0x8880, RZ ;  /* 0x000088802d457816 */ /* 0x040fe400000000ff */
[----:B------:R-:W-:Y:S02]  /*7b70*/  LOP3.LUT R82, R82, 0xfefffff8, RZ, 0xc0, !PT ;  /* 0xfefffff852527812 */ /* 0x000fe400078ec0ff */
[----:B------:R-:W-:Y:S02]  /*7b80*/  SHF.L.U32 R68, R45, 0x10, RZ ;  /* 0x000000102d447819 */ /* 0x000fe400000006ff */
[----:B-1----:R1:W-:Y:S01]  /*7b90*/  SYNCS.ARRIVE.TRANS64.RED.A1T0 RZ, [R82+URZ], RZ ;  /* 0x000000ff52ff79a7 */ /* 0x0023e200081004ff */
[----:B------:R-:W-:Y:S02]  /*7ba0*/  SHF.R.S32.HI R44, RZ, 0x18, R45 ;  /* 0x00000018ff2c7819 */ /* 0x000fe4000001142d */
[----:B------:R-:W-:Y:S02]  /*7bb0*/  PRMT R66, R46, 0x8880, RZ ;  /* 0x000088802e427816 */ /* 0x000fe400000000ff */
[C---:B------:R-:W-:Y:S02]  /*7bc0*/  PRMT R60, R47.reuse, 0x8880, RZ ;  /* 0x000088802f3c7816 */ /* 0x040fe400000000ff */
[C---:B------:R-:W-:Y:S02]  /*7bd0*/  SHF.L.U32 R59, R47.reuse, 0x10, RZ ;  /* 0x000000102f3b7819 */ /* 0x040fe400000006ff */
[----:B------:R-:W-:Y:S02]  /*7be0*/  SHF.L.U32 R58, R47, 0x8, RZ ;  /* 0x000000082f3a7819 */ /* 0x000fe400000006ff */
[C---:B------:R-:W-:Y:S02]  /*7bf0*/  PRMT R65, R48.reuse, 0x8880, RZ ;  /* 0x0000888030417816 */ /* 0x040fe400000000ff */
[----:B------:R-:W-:Y:S01]  /*7c00*/  SHF.L.U32 R62, R48, 0x8, RZ ;  /* 0x00000008303e7819 */ /* 0x000fe200000006ff */
[C---:B------:R-:W-:Y:S01]  /*7c10*/  IMAD R0, R38.reuse, R4, RZ ;  /* 0x0000000426007224 */ /* 0x040fe200078e02ff */
[----:B------:R-:W-:Y:S01]  /*7c20*/  SHF.R.S32.HI R4, RZ, 0x18, R68 ;  /* 0x00000018ff047819 */ /* 0x000fe20000011444 */
[C---:B------:R-:W-:Y:S01]  /*7c30*/  IMAD R2, R38.reuse, R5, RZ ;  /* 0x0000000526027224 */ /* 0x040fe200078e02ff */
[C---:B------:R-:W-:Y:S01]  /*7c40*/  PRMT R57, R49.reuse, 0x8880, RZ ;  /* 0x0000888031397816 */ /* 0x040fe200000000ff */
[C---:B------:R-:W-:Y:S01]  /*7c50*/  IMAD R3, R38.reuse, R6, RZ ;  /* 0x0000000626037224 */ /* 0x040fe200078e02ff */
[----:B------:R-:W-:Y:S01]  /*7c60*/  SHF.L.U32 R56, R49, 0x10, RZ ;  /* 0x0000001031387819 */ /* 0x000fe200000006ff */
[----:B------:R-:W-:Y:S01]  /*7c70*/  IMAD R0, R39, R40, R0 ;  /* 0x0000002827007224 */ /* 0x000fe200078e0200 */
[----:B------:R-:W-:Y:S01]  /*7c80*/  MOV R39, R66 ;  /* 0x0000004200277202 */ /* 0x000fe20000000f00 */
[----:B------:R-:W-:Y:S01]  /*7c90*/  IMAD R7, R38, R7, RZ ;  /* 0x0000000726077224 */ /* 0x000fe200078e02ff */
[----:B------:R-:W-:Y:S01]  /*7ca0*/  SHF.L.U32 R55, R49, 0x8, RZ ;  /* 0x0000000831377819 */ /* 0x000fe200000006ff */
[-C--:B------:R-:W-:Y:S01]  /*7cb0*/  IMAD R2, R41, R40.reuse, R2 ;  /* 0x0000002829027224 */ /* 0x080fe200078e0202 */
[----:B------:R-:W-:Y:S01]  /*7cc0*/  SHF.R.S32.HI R41, RZ, 0x18, R48 ;  /* 0x00000018ff297819 */ /* 0x000fe20000011430 */
[-C--:B------:R-:W-:Y:S01]  /*7cd0*/  IMAD R3, R42, R40.reuse, R3 ;  /* 0x000000282a037224 */ /* 0x080fe200078e0203 */
[----:B------:R-:W-:Y:S01]  /*7ce0*/  SHF.L.U32 R48, R51, 0x8, RZ ;  /* 0x0000000833307819 */ /* 0x000fe200000006ff */
[----:B------:R-:W-:Y:S01]  /*7cf0*/  IMAD R7, R43, R40, R7 ;  /* 0x000000282b077224 */ /* 0x000fe200078e0207 */
[----:B------:R-:W-:Y:S01]  /*7d00*/  SHF.L.U32 R67, R45, 0x8, RZ ;  /* 0x000000082d437819 */ /* 0x000fe200000006ff */
[C---:B------:R-:W-:Y:S01]  /*7d10*/  IMAD R8, R38.reuse, R8, RZ ;  /* 0x0000000826087224 */ /* 0x040fe200078e02ff */
[----:B------:R-:W-:Y:S01]  /*7d20*/  SHF.R.S32.HI R45, RZ, 0x18, R46 ;  /* 0x00000018ff2d7819 */ /* 0x000fe2000001142e */
[----:B------:R-:W-:Y:S01]  /*7d30*/  IMAD R9, R38, R9, RZ ;  /* 0x0000000926097224 */ /* 0x000fe200078e02ff */
[----:B------:R-:W-:Y:S01]  /*7d40*/  SHF.L.U32 R61, R46, 0x8, RZ ;  /* 0x000000082e3d7819 */ /* 0x000fe200000006ff */
[C---:B------:R-:W-:Y:S01]  /*7d50*/  IMAD R10, R38.reuse, R10, RZ ;  /* 0x0000000a260a7224 */ /* 0x040fe200078e02ff */
[----:B------:R-:W-:Y:S01]  /*7d60*/  SHF.R.S32.HI R46, RZ, 0x18, R47 ;  /* 0x00000018ff2e7819 */ /* 0x000fe2000001142f */
[C---:B------:R-:W-:Y:S01]  /*7d70*/  IMAD R11, R38.reuse, R11, RZ ;  /* 0x0000000b260b7224 */ /* 0x040fe200078e02ff */
[----:B------:R-:W-:Y:S01]  /*7d80*/  SHF.R.S32.HI R42, RZ, 0x18, R49 ;  /* 0x00000018ff2a7819 */ /* 0x000fe20000011431 */
[----:B------:R-:W-:Y:S01]  /*7d90*/  IMAD R6, R38, R15, RZ ;  /* 0x0000000f26067224 */ /* 0x000fe200078e02ff */
[----:B------:R-:W-:Y:S01]  /*7da0*/  PRMT R54, R50, 0x8880, RZ ;  /* 0x0000888032367816 */ /* 0x000fe200000000ff */
[----:B------:R-:W-:Y:S01]  /*7db0*/  IMAD R15, R38, R20, RZ ;  /* 0x00000014260f7224 */ /* 0x000fe200078e02ff */
[----:B------:R-:W-:Y:S01]  /*7dc0*/  SHF.L.U32 R52, R50, 0x8, RZ ;  /* 0x0000000832347819 */ /* 0x000fe200000006ff */
[C---:B------:R-:W-:Y:S01]  /*7dd0*/  IMAD R20, R38.reuse, R25, RZ ;  /* 0x0000001926147224 */ /* 0x040fe200078e02ff */
[----:B------:R-:W-:Y:S01]  /*7de0*/  SHF.R.S32.HI R43, RZ, 0x18, R50 ;  /* 0x00000018ff2b7819 */ /* 0x000fe20000011432 */
[C---:B------:R-:W-:Y:S01]  /*7df0*/  IMAD R25, R38.reuse, R30, RZ ;  /* 0x0000001e26197224 */ /* 0x040fe200078e02ff */
[C---:B------:R-:W-:Y:S01]  /*7e00*/  PRMT R50, R51.reuse, 0x8880, RZ ;  /* 0x0000888033327816 */ /* 0x040fe200000000ff */
[C---:B------:R-:W-:Y:S01]  /*7e10*/  IMAD R30, R38.reuse, R35, RZ ;  /* 0x00000023261e7224 */ /* 0x040fe200078e02ff */
[----:B------:R-:W-:Y:S02]  /*7e20*/  SHF.L.U32 R49, R51, 0x10, RZ ;  /* 0x0000001033317819 */ /* 0x000fe400000006ff */
[----:B------:R-:W-:Y:S02]  /*7e30*/  SHF.R.S32.HI R47, RZ, 0x18, R51 ;  /* 0x00000018ff2f7819 */ /* 0x000fe40000011433 */
[----:B------:R-:W-:Y:S01]  /*7e40*/  I2IP.S8.S32.SAT R51, R7, R3, RZ ;  /* 0x0000000307337239 */ /* 0x000fe200000014ff */
[----:B------:R-:W-:Y:S01]  /*7e50*/  IMAD.MOV.U32 R3, RZ, RZ, R69 ;  /* 0x000000ffff037224 */ /* 0x000fe200078e0045 */
[----:B------:R-:W-:Y:S01]  /*7e60*/  SHF.R.S32.HI R5, RZ, 0x18, R67 ;  /* 0x00000018ff057819 */ /* 0x000fe20000011443 */
[----:B------:R-:W-:Y:S01]  /*7e70*/  IMAD R7, R38, R16, RZ ;  /* 0x0000001026077224 */ /* 0x000fe200078e02ff */
[----:B------:R-:W-:Y:S01]  /*7e80*/  IADD3 R36, PT, PT, R36, 0x1, RZ ;  /* 0x0000000124247810 */ /* 0x000fe20007ffe0ff */
[-C--:B------:R-:W-:Y:S02]  /*7e90*/  IMAD R8, R3, R40.reuse, R8 ;  /* 0x0000002803087224 */ /* 0x080fe400078e0208 */
[-C--:B------:R-:W-:Y:S02]  /*7ea0*/  IMAD R9, R4, R40.reuse, R9 ;  /* 0x0000002804097224 */ /* 0x080fe400078e0209 */
[-C--:B------:R-:W-:Y:S02]  /*7eb0*/  IMAD R10, R5, R40.reuse, R10 ;  /* 0x00000028050a7224 */ /* 0x080fe400078e020a */
[----:B------:R-:W-:Y:S02]  /*7ec0*/  IMAD R11, R44, R40, R11 ;  /* 0x000000282c0b7224 */ /* 0x000fe400078e020b */
[C---:B------:R-:W-:Y:S02]  /*7ed0*/  IMAD R3, R38.reuse, R12, RZ ;  /* 0x0000000c26037224 */ /* 0x040fe400078e02ff */
[C---:B------:R-:W-:Y:S01]  /*7ee0*/  IMAD R12, R38.reuse, R17, RZ ;  /* 0x00000011260c7224 */ /* 0x040fe200078e02ff */
[----:B------:R-:W-:Y:S01]  /*7ef0*/  I2IP.S8.S32.SAT R11, R11, R10, RZ ;  /* 0x0000000a0b0b7239 */ /* 0x000fe200000014ff */
[C---:B------:R-:W-:Y:S01]  /*7f00*/  IMAD R17, R38.reuse, R22, RZ ;  /* 0x0000001626117224 */ /* 0x040fe200078e02ff */
[----:B------:R-:W-:Y:S01]  /*7f10*/  SHF.R.S32.HI R10, RZ, 0x18, R64 ;  /* 0x00000018ff0a7819 */ /* 0x000fe20000011440 */
[C---:B------:R-:W-:Y:S02]  /*7f20*/  IMAD R22, R38.reuse, R27, RZ ;  /* 0x0000001b26167224 */ /* 0x040fe400078e02ff */
[----:B------:R-:W-:Y:S01]  /*7f30*/  IMAD R27, R38, R32, RZ ;  /* 0x00000020261b7224 */ /* 0x000fe200078e02ff */
[----:B------:R-:W-:Y:S01]  /*7f40*/  I2IP.S8.S32.SAT R32, R2, R0, R51 ;  /* 0x0000000002207239 */ /* 0x000fe20000001433 */
[C---:B------:R-:W-:Y:S01]  /*7f50*/  IMAD R4, R38.reuse, R13, RZ ;  /* 0x0000000d26047224 */ /* 0x040fe200078e02ff */
[----:B------:R-:W-:Y:S01]  /*7f60*/  SHF.R.S32.HI R0, RZ, 0x18, R61 ;  /* 0x00000018ff007819 */ /* 0x000fe2000001143d */
[C---:B------:R-:W-:Y:S01]  /*7f70*/  IMAD R5, R38.reuse, R14, RZ ;  /* 0x0000000e26057224 */ /* 0x040fe200078e02ff */
[----:B------:R-:W-:Y:S01]  /*7f80*/  MOV R2, R60 ;  /* 0x0000003c00027202 */ /* 0x000fe20000000f00 */
[C---:B------:R-:W-:Y:S02]  /*7f90*/  IMAD R13, R38.reuse, R18, RZ ;  /* 0x00000012260d7224 */ /* 0x040fe400078e02ff */
[----:B------:R-:W-:Y:S02]  /*7fa0*/  IMAD R3, R39, R40, R3 ;  /* 0x0000002827037224 */ /* 0x000fe400078e0203 */
[C---:B------:R-:W-:Y:S02]  /*7fb0*/  IMAD R18, R38.reuse, R23, RZ ;  /* 0x0000001726127224 */ /* 0x040fe400078e02ff */
[----:B------:R-:W-:Y:S02]  /*7fc0*/  IMAD R23, R38, R28, RZ ;  /* 0x0000001c26177224 */ /* 0x000fe400078e02ff */
[----:B------:R-:W-:Y:S02]  /*7fd0*/  IMAD R4, R10, R40, R4 ;  /* 0x000000280a047224 */ /* 0x000fe400078e0204 */
[----:B------:R-:W-:Y:S01]  /*7fe0*/  IMAD R28, R38, R33, RZ ;  /* 0x00000021261c7224 */ /* 0x000fe200078e02ff */
[----:B------:R-:W-:Y:S01]  /*7ff0*/  I2IP.S8.S32.SAT R33, R9, R8, R11 ;  /* 0x0000000809217239 */ /* 0x000fe2000000140b */
[-C--:B------:R-:W-:Y:S01]  /*8000*/  IMAD R5, R0, R40.reuse, R5 ;  /* 0x0000002800057224 */ /* 0x080fe200078e0205 */
[----:B------:R-:W-:Y:S01]  /*8010*/  SHF.R.S32.HI R8, RZ, 0x18, R59 ;  /* 0x00000018ff087819 */ /* 0x000fe2000001143b */
[-C--:B------:R-:W-:Y:S01]  /*8020*/  IMAD R6, R45, R40.reuse, R6 ;  /* 0x000000282d067224 */ /* 0x080fe200078e0206 */
[----:B------:R-:W-:Y:S01]  /*8030*/  SHF.R.S32.HI R9, RZ, 0x18, R58 ;  /* 0x00000018ff097819 */ /* 0x000fe2000001143a */
[-C--:B------:R-:W-:Y:S01]  /*8040*/  IMAD R7, R2, R40.reuse, R7 ;  /* 0x0000002802077224 */ /* 0x080fe200078e0207 */
[----:B------:R-:W-:Y:S01]  /*8050*/  MOV R0, R65 ;  /* 0x0000004100007202 */ /* 0x000fe20000000f00 */
[----:B------:R-:W-:Y:S01]  /*8060*/  IMAD R14, R38, R19, RZ ;  /* 0x00000013260e7224 */ /* 0x000fe200078e02ff */
[----:B------:R-:W-:Y:S01]  /*8070*/  I2IP.S8.S32.SAT R5, R6, R5, RZ ;  /* 0x0000000506057239 */ /* 0x000fe200000014ff */
[-C--:B------:R-:W-:Y:S01]  /*8080*/  IMAD R12, R8, R40.reuse, R12 ;  /* 0x00000028080c7224 */ /* 0x080fe200078e020c */
[----:B------:R-:W-:Y:S01]  /*8090*/  SHF.R.S32.HI R2, RZ, 0x18, R63 ;  /* 0x00000018ff027819 */ /* 0x000fe2000001143f */
[-C--:B------:R-:W-:Y:S01]  /*80a0*/  IMAD R13, R9, R40.reuse, R13 ;  /* 0x00000028090d7224 */ /* 0x080fe200078e020d */
[----:B------:R-:W-:Y:S01]  /*80b0*/  SHF.R.S32.HI R8, RZ, 0x18, R62 ;  /* 0x00000018ff087819 */ /* 0x000fe2000001143e */
[----:B------:R-:W-:Y:S02]  /*80c0*/  IMAD R16, R38, R21, RZ ;  /* 0x0000001526107224 */ /* 0x000fe400078e02ff */
[-C--:B------:R-:W-:Y:S02]  /*80d0*/  IMAD R14, R46, R40.reuse, R14 ;  /* 0x000000282e0e7224 */ /* 0x080fe400078e020e */
[-C--:B------:R-:W-:Y:S02]  /*80e0*/  IMAD R15, R0, R40.reuse, R15 ;  /* 0x00000028000f7224 */ /* 0x080fe400078e020f */
[----:B------:R-:W-:Y:S01]  /*80f0*/  IMAD R16, R2, R40, R16 ;  /* 0x0000002802107224 */ /* 0x000fe200078e0210 */
[----:B------:R-:W-:Y:S01]  /*8100*/  I2IP.S8.S32.SAT R13, R14, R13, RZ ;  /* 0x0000000d0e0d7239 */ /* 0x000fe200000014ff */
[C---:B------:R-:W-:Y:S01]  /*8110*/  IMAD R19, R38.reuse, R24, RZ ;  /* 0x0000001826137224 */ /* 0x040fe200078e02ff */
[----:B------:R-:W-:Y:S01]  /*8120*/  SHF.R.S32.HI R2, RZ, 0x18, R56 ;  /* 0x00000018ff027819 */ /* 0x000fe20000011438 */
[----:B------:R-:W-:Y:S01]  /*8130*/  IMAD R24, R38, R29, RZ ;  /* 0x0000001d26187224 */ /* 0x000fe200078e02ff */
[----:B------:R-:W-:Y:S01]  /*8140*/  I2IP.S8.S32.SAT R35, R12, R7, R13 ;  /* 0x000000070c237239 */ /* 0x000fe2000000140d */
[----:B------:R-:W-:Y:S02]  /*8150*/  IMAD R17, R8, R40, R17 ;  /* 0x0000002808117224 */ /* 0x000fe400078e0211 */
[----:B------:R-:W-:Y:S02]  /*8160*/  IMAD.MOV.U32 R0, RZ, RZ, R57 ;  /* 0x000000ffff007224 */ /* 0x000fe400078e0039 */
[----:B------:R-:W-:Y:S01]  /*8170*/  IMAD R29, R38, R34, RZ ;  /* 0x00000022261d7224 */ /* 0x000fe200078e02ff */
[----:B------:R-:W-:Y:S01]  /*8180*/  I2IP.S8.S32.SAT R34, R4, R3, R5 ;  /* 0x0000000304227239 */ /* 0x000fe20000001405 */
[-C--:B------:R-:W-:Y:S01]  /*8190*/  IMAD R18, R41, R40.reuse, R18 ;  /* 0x0000002829127224 */ /* 0x080fe200078e0212 */
[----:B------:R-:W-:Y:S01]  /*81a0*/  SHF.R.S32.HI R3, RZ, 0x18, R55 ;  /* 0x00000018ff037819 */ /* 0x000fe20000011437 */
[----:B------:R-:W-:Y:S01]  /*81b0*/  IMAD R19, R0, R40, R19 ;  /* 0x0000002800137224 */ /* 0x000fe200078e0213 */
[----:B------:R-:W-:Y:S01]  /*81c0*/  MOV R0, R54 ;  /* 0x0000003600007202 */ /* 0x000fe20000000f00 */
[----:B------:R1:W-:Y:S01]  /*81d0*/  STS.128 [R78+UR44+0x3200], R32 ;  /* 0x003200204e007988 */ /* 0x0003e20008000c2c */
        /* <DEDUP_REMOVED lines=8> */
[----:B------:R-:W-:Y:S01]  /*8260*/  I2IP.S8.S32.SAT R16, R16, R15, R17 ;  /* 0x0000000f10107239 */ /* 0x000fe20000001411 */
[-C--:B------:R-:W-:Y:S01]  /*8270*/  IMAD R23, R0, R40.reuse, R23 ;  /* 0x0000002800177224 */ /* 0x080fe200078e0217 */
[----:B------:R-:W-:Y:S01]  /*8280*/  SHF.R.S32.HI R0, RZ, 0x18, R52 ;  /* 0x00000018ff007819 */ /* 0x000fe20000011434 */
[----:B------:R-:W-:Y:S01]  /*8290*/  IMAD R24, R2, R40, R24 ;  /* 0x0000002802187224 */ /* 0x000fe200078e0218 */
[----:B------:R-:W-:Y:S01]  /*82a0*/  MOV R2, R50 ;  /* 0x0000003200027202 */ /* 0x000fe20000000f00 */
[----:B------:R-:W-:Y:S01]  /*82b0*/  IMAD R26, R38, R31, RZ ;  /* 0x0000001f261a7224 */ /* 0x000fe200078e02ff */
[----:B------:R-:W-:Y:S01]  /*82c0*/  I2IP.S8.S32.SAT R17, R22, R21, RZ ;  /* 0x0000001516117239 */ /* 0x000fe200000014ff */
[-C--:B------:R-:W-:Y:S02]  /*82d0*/  IMAD R25, R0, R40.reuse, R25 ;  /* 0x0000002800197224 */ /* 0x080fe400078e0219 */
[-C--:B------:R-:W-:Y:S01]  /*82e0*/  IMAD R26, R43, R40.reuse, R26 ;  /* 0x000000282b1a7224 */ /* 0x080fe200078e021a */
[----:B------:R-:W-:Y:S01]  /*82f0*/  I2IP.S8.S32.SAT R17, R20, R19, R17 ;  /* 0x0000001314117239 */ /* 0x000fe20000001411 */
[-C--:B------:R-:W-:Y:S02]  /*8300*/  IMAD R27, R2, R40.reuse, R27 ;  /* 0x00000028021b7224 */ /* 0x080fe400078e021b */
[-C--:B------:R-:W-:Y:S01]  /*8310*/  IMAD R28, R3, R40.reuse, R28 ;  /* 0x00000028031c7224 */ /* 0x080fe200078e021c */
[----:B------:R-:W-:Y:S01]  /*8320*/  I2IP.S8.S32.SAT R18, R26, R25, RZ ;  /* 0x000000191a127239 */ /* 0x000fe200000014ff */
[-C--:B------:R-:W-:Y:S02]  /*8330*/  IMAD R29, R4, R40.reuse, R29 ;  /* 0x00000028041d7224 */ /* 0x080fe400078e021d */
[----:B------:R-:W-:Y:S01]  /*8340*/  IMAD R30, R47, R40, R30 ;  /* 0x000000282f1e7224 */ /* 0x000fe200078e021e */
[----:B------:R-:W-:Y:S04]  /*8350*/  I2IP.S8.S32.SAT R18, R24, R23, R18 ;  /* 0x0000001718127239 */ /* 0x000fe80000001412 */
[----:B------:R-:W-:Y:S04]  /*8360*/  I2IP.S8.S32.SAT R29, R30, R29, RZ ;  /* 0x0000001d1e1d7239 */ /* 0x000fe800000014ff */
[----:B------:R-:W-:Y:S05]  /*8370*/  I2IP.S8.S32.SAT R19, R28, R27, R29 ;  /* 0x0000001b1c137239 */ /* 0x000fea000000141d */
        /* <DEDUP_REMOVED lines=10> */
[----:B------:R-:W-:Y:S02]  /*8420*/  UIADD3 UR13, UPT, UPT, UR49, 0x20, URZ ;  /* 0x00000020310d7890 */ /* 0x000fe4000fffe0ff */
[----:B------:R-:W-:Y:S01]  /*8430*/  UIADD3 UR12, UPT, UPT, UR44, 0x3200, URZ ;  /* 0x000032002c0c7890 */ /* 0x000fe2000fffe0ff */
[----:B------:R-:W-:Y:S01]  /*8440*/  UMOV UR14, UR50 ;  /* 0x00000032000e7c82 */ /* 0x000fe20008000000 */
[----:B------:R-:W-:Y:S01]  /*8450*/  UMOV UR15, UR36 ;  /* 0x00000024000f7c82 */ /* 0x000fe20008000000 */
[----:B------:R-:W-:Y:S02]  /*8460*/  UIADD3 UR9, UPT, UPT, UR49, 0x60, URZ ;  /* 0x0000006031097890 */ /* 0x000fe4000fffe0ff */
[----:B------:R-:W-:Y:S01]  /*8470*/  UIADD3 UR8, UPT, UPT, UR44, 0x3a00, URZ ;  /* 0x00003a002c087890 */ /* 0x000fe2000fffe0ff */
[----:B------:R-:W-:Y:S01]  /*8480*/  UMOV UR10, UR50 ;  /* 0x00000032000a7c82 */ /* 0x000fe20008000000 */
[----:B------:R-:W-:Y:S01]  /*8490*/  UMOV UR11, UR36 ;  /* 0x00000024000b7c82 */ /* 0x000fe20008000000 */
[----:B--2---:R-:W-:Y:S04]  /*84a0*/  UIADD3 UR4, UP0, UPT, UR6, 0x680, URZ ;  /* 0x0000068006047890 */ /* 0x004fe8000ff1e0ff */
[----:B------:R-:W-:Y:S09]  /*84b0*/  UIADD3.X UR5, UPT, UPT, URZ, UR7, URZ, UP0, !UPT ;  /* 0x00000007ff057290 */ /* 0x000ff200087fe4ff */
[----:B------:R2:W-:Y:S01]  /*84c0*/  UTMASTG.3D [UR12], [UR4] ;  /* 0x0000000c040073b5 */ /* 0x0005e20008010000 */
[----:B------:R2:W-:Y:S01]  /*84d0*/  UTMASTG.3D [UR8], [UR4] ;  /* 0x00000008040073b5 */ /* 0x0005e20008010000 */
[----:B------:R0:W-:Y:S01]  /*84e0*/  UTMACMDFLUSH ;  /* 0x00000000000079b7 */ /* 0x0001e20000000000 */
[----:B--2---:R-:W-:Y:S04]  /*84f0*/  DEPBAR.LE SB0, 0x1 ;  /* 0x000080400000791a */ /* 0x004fe80000000000 */
.L_x_131:
[----:B------:R-:W-:Y:S05]  /*8500*/  BSYNC.RECONVERGENT B0 ;  /* 0x0000000000007941 */ /* 0x000fea0003800200 */
.L_x_130:
[----:B------:R-:W-:Y:S01]  /*8510*/  BAR.SYNC.DEFER_BLOCKING 0x1, 0x80 ;  /* 0x0042000000007b1d */ /* 0x000fe20000010000 */
[----:B------:R-:W-:Y:S01]  /*8520*/  ISETP.NE.AND P0, PT, R83, 0x2, PT ;  /* 0x000000025300780c */ /* 0x000fe20003f05270 */
[----:B------:R-:W-:Y:S01]  /*8530*/  UISETP.NE.AND UP0, UPT, UR45, URZ, UPT ;  /* 0x000000ff2d00728c */ /* 0x000fe2000bf05270 */
[----:B------:R-:W-:Y:S01]  /*8540*/  ISETP.NE.AND P1, PT, R36, 0x4, PT ;  /* 0x000000042400780c */ /* 0x000fe20003f25270 */
[----:B------:R-:W-:Y:S01]  /*8550*/  UIADD3 UR20, UPT, UPT, UR37, UR61, URZ ;  /* 0x0000003d25147290 */ /* 0x000fe2000fffe0ff */
[----:B------:R-:W-:Y:S01]  /*8560*/  SEL R2, RZ, 0x1, P0 ;  /* 0x00000001ff027807 */ /* 0x000fe20000000000 */
[----:B------:R-:W-:Y:S01]  /*8570*/  UIADD3 UR24, UPT, UPT, UR38, UR62, URZ ;  /* 0x0000003e26187290 */ /* 0x000fe2000fffe0ff */
[----:B------:R-:W-:Y:S02]  /*8580*/  SEL R0, RZ, 0x1, P1 ;  /* 0x00000001ff007807 */ /* 0x000fe40000800000 */
[----:B------:R-:W-:Y:S02]  /*8590*/  LOP3.LUT R86, R86, R2, RZ, 0x3c, !PT ;  /* 0x0000000256567212 */ /* 0x000fe400078e3cff */
[----:B------:R-:W-:Y:S02]  /*85a0*/  LOP3.LUT R87, R87, R0, RZ, 0x3c, !PT ;  /* 0x0000000057577212 */ /* 0x000fe400078e3cff */
[----:B------:R-:W-:Y:S02]  /*85b0*/  SEL R83, R83, RZ, P0 ;  /* 0x000000ff53537207 */ /* 0x000fe40000000000 */
[----:B------:R-:W-:Y:S01]  /*85c0*/  SEL R36, R36, RZ, P1 ;  /* 0x000000ff24247207 */ /* 0x000fe20000800000 */
[----:B------:R-:W-:Y:S01]  /*85d0*/  UMOV UR36, UR59 ;  /* 0x0000003b00247c82 */ /* 0x000fe20008000000 */
[----:B------:R-:W-:Y:S05]  /*85e0*/  BRA.U UP0, `(.L_x_132) ;  /* 0xffffffd500747547 */ /* 0x000fea000b83ffff */
[----:B------:R-:W-:Y:S05]  /*85f0*/  EXIT ;  /* 0x000000000000794d */ /* 0x000fea0003800000 */
.L_x_25:
[----:B--2---:R2:W3:Y:S02]  /*8600*/  SYNCS.PHASECHK.TRANS64.TRYWAIT P0, [R0+URZ+0x170], R2 ;  /* 0x00017002000075a7 */ /* 0x0044e400080011ff */
[----:B---3--:R-:W-:Y:S05]  /*8610*/  @!P0 NANOSLEEP.SYNCS 0x989680 ;  /* 0x009896800000895d */ /* 0x008fea0003900000 */
[----:B------:R-:W3:Y:S02]  /*8620*/  @!P0 SYNCS.PHASECHK.TRANS64 P0, [R0+URZ+0x170], R2 ;  /* 0x00017002000085a7 */ /* 0x000ee400080010ff */
[----:B---3--:R-:W-:Y:S05]  /*8630*/  @!P0 BRA `(.L_x_25) ;  /* 0xfffffffc00f08947 */ /* 0x008fea000383ffff */
[----:B------:R-:W-:Y:S05]  /*8640*/  BRA `(.L_x_133) ;  /* 0xffffff9400487947 */ /* 0x000fea000383ffff */
.L_x_28:
[----:B-1----:R-:W-:-:S07]  /*8650*/  MOV R0, UR33 ;  /* 0x0000002100007c02 */ /* 0x002fce0008000f00 */
.L_x_134:
[----:B-1----:R1:W2:Y:S02]  /*8660*/  SYNCS.PHASECHK.TRANS64.TRYWAIT P0, [R0+URZ+0x68], R3 ;  /* 0x00006803000075a7 */ /* 0x0022a400080011ff */
[----:B--2---:R-:W-:Y:S05]  /*8670*/  @!P0 NANOSLEEP.SYNCS 0x989680 ;  /* 0x009896800000895d */ /* 0x004fea0003900000 */
[----:B------:R-:W2:Y:S02]  /*8680*/  @!P0 SYNCS.PHASECHK.TRANS64 P0, [R0+URZ+0x68], R3 ;  /* 0x00006803000085a7 */ /* 0x000ea400080010ff */
[----:B--2---:R-:W-:Y:S05]  /*8690*/  @!P0 BRA `(.L_x_134) ;  /* 0xfffffffc00f08947 */ /* 0x004fea000383ffff */
[----:B------:R-:W-:Y:S05]  /*86a0*/  BRA `(.L_x_27) ;  /* 0xffffff9400a07947 */ /* 0x000fea000383ffff */
.L_x_35:
[----:B-1----:R-:W-:-:S07]  /*86b0*/  MOV R0, UR17 ;  /* 0x0000001100007c02 */ /* 0x002fce0008000f00 */
.L_x_135:
[----:B-1----:R1:W2:Y:S02]  /*86c0*/  SYNCS.PHASECHK.TRANS64.TRYWAIT P0, [R0+URZ+0x68], R3 ;  /* 0x00006803000075a7 */ /* 0x0022a400080011ff */
[----:B--2---:R-:W-:Y:S05]  /*86d0*/  @!P0 NANOSLEEP.SYNCS 0x989680 ;  /* 0x009896800000895d */ /* 0x004fea0003900000 */
[----:B------:R-:W2:Y:S02]  /*86e0*/  @!P0 SYNCS.PHASECHK.TRANS64 P0, [R0+URZ+0x68], R3 ;  /* 0x00006803000085a7 */ /* 0x000ea400080010ff */
[----:B--2---:R-:W-:Y:S05]  /*86f0*/  @!P0 BRA `(.L_x_135) ;  /* 0xfffffffc00f08947 */ /* 0x004fea000383ffff */
[----:B------:R-:W-:Y:S05]  /*8700*/  BRA `(.L_x_34) ;  /* 0xffffff9800607947 */ /* 0x000fea000383ffff */
.L_x_40:
[----:B-1----:R1:W2:Y:S02]  /*8710*/  SYNCS.PHASECHK.TRANS64.TRYWAIT P0, [R3+URZ+0x100], R0 ;  /* 0x00010000030075a7 */ /* 0x0022a400080011ff */
[----:B--2---:R-:W-:Y:S05]  /*8720*/  @!P0 NANOSLEEP.SYNCS 0x989680 ;  /* 0x009896800000895d */ /* 0x004fea0003900000 */
[----:B------:R-:W2:Y:S02]  /*8730*/  @!P0 SYNCS.PHASECHK.TRANS64 P0, [R3+URZ+0x100], R0 ;  /* 0x00010000030085a7 */ /* 0x000ea400080010ff */
[----:B--2---:R-:W-:Y:S05]  /*8740*/  @!P0 BRA `(.L_x_40) ;  /* 0xfffffffc00f08947 */ /* 0x004fea000383ffff */
[----:B------:R-:W-:Y:S05]  /*8750*/  BRA `(.L_x_136) ;  /* 0xffffff9c00087947 */ /* 0x000fea000383ffff */
.L_x_44:
[----:B------:R-:W-:-:S07]  /*8760*/  MOV R0, UR4 ;  /* 0x0000000400007c02 */ /* 0x000fce0008000f00 */
.L_x_137:
[----:B-1----:R1:W2:Y:S02]  /*8770*/  SYNCS.PHASECHK.TRANS64.TRYWAIT P0, [R0+URZ], R2 ;  /* 0x00000002000075a7 */ /* 0x0022a400080011ff */
[----:B--2---:R-:W-:Y:S05]  /*8780*/  @!P0 NANOSLEEP.SYNCS 0x989680 ;  /* 0x009896800000895d */ /* 0x004fea0003900000 */
[----:B------:R-:W2:Y:S02]  /*8790*/  @!P0 SYNCS.PHASECHK.TRANS64 P0, [R0+URZ], R2 ;  /* 0x00000002000085a7 */ /* 0x000ea400080010ff */
[----:B--2---:R-:W-:Y:S05]  /*87a0*/  @!P0 BRA `(.L_x_137) ;  /* 0xfffffffc00f08947 */ /* 0x004fea000383ffff */
[----:B------:R-:W-:Y:S05]  /*87b0*/  BRA `(.L_x_138) ;  /* 0xffffffa000ac7947 */ /* 0x000fea000383ffff */
.L_x_45:
[----:B------:R-:W-:-:S07]  /*87c0*/  MOV R0, UR5 ;  /* 0x0000000500007c02 */ /* 0x000fce0008000f00 */
.L_x_139:
[----:B-1----:R1:W2:Y:S02]  /*87d0*/  SYNCS.PHASECHK.TRANS64.TRYWAIT P0, [R0+URZ], R3 ;  /* 0x00000003000075a7 */ /* 0x0022a400080011ff */
[----:B--2---:R-:W-:Y:S05]  /*87e0*/  @!P0 NANOSLEEP.SYNCS 0x989680 ;  /* 0x009896800000895d */ /* 0x004fea0003900000 */
[----:B------:R-:W2:Y:S02]  /*87f0*/  @!P0 SYNCS.PHASECHK.TRANS64 P0, [R0+URZ], R3 ;  /* 0x00000003000085a7 */ /* 0x000ea400080010ff */
[----:B--2---:R-:W-:Y:S05]  /*8800*/  @!P0 BRA `(.L_x_139) ;  /* 0xfffffffc00f08947 */ /* 0x004fea000383ffff */
[----:B------:R-:W-:Y:S05]  /*8810*/  BRA `(.L_x_140) ;  /* 0xffffffa000b87947 */ /* 0x000fea000383ffff */
.L_x_46:
[----:B------:R-:W-:-:S07]  /*8820*/  MOV R0, UR5 ;  /* 0x0000000500007c02 */ /* 0x000fce0008000f00 */
.L_x_141:
[----:B-1----:R1:W2:Y:S02]  /*8830*/  SYNCS.PHASECHK.TRANS64.TRYWAIT P0, [R0+URZ], R3 ;  /* 0x00000003000075a7 */ /* 0x0022a400080011ff */
[----:B--2---:R-:W-:Y:S05]  /*8840*/  @!P0 NANOSLEEP.SYNCS 0x989680 ;  /* 0x009896800000895d */ /* 0x004fea0003900000 */
[----:B------:R-:W2:Y:S02]  /*8850*/  @!P0 SYNCS.PHASECHK.TRANS64 P0, [R0+URZ], R3 ;  /* 0x00000003000085a7 */ /* 0x000ea400080010ff */
[----:B--2---:R-:W-:Y:S05]  /*8860*/  @!P0 BRA `(.L_x_141) ;  /* 0xfffffffc00f08947 */ /* 0x004fea000383ffff */
[----:B------:R-:W-:Y:S05]  /*8870*/  BRA `(.L_x_142) ;  /* 0xffffffa000c47947 */ /* 0x000fea000383ffff */
.L_x_47:
[----:B------:R-:W-:-:S07]  /*8880*/  MOV R0, UR5 ;  /* 0x0000000500007c02 */ /* 0x000fce0008000f00 */
.L_x_143:
[----:B-1----:R1:W2:Y:S02]  /*8890*/  SYNCS.PHASECHK.TRANS64.TRYWAIT P0, [R0+URZ], R3 ;  /* 0x00000003000075a7 */ /* 0x0022a400080011ff */
[----:B--2---:R-:W-:Y:S05]  /*88a0*/  @!P0 NANOSLEEP.SYNCS 0x989680 ;  /* 0x009896800000895d */ /* 0x004fea0003900000 */
[----:B------:R-:W2:Y:S02]  /*88b0*/  @!P0 SYNCS.PHASECHK.TRANS64 P0, [R0+URZ], R3 ;  /* 0x00000003000085a7 */ /* 0x000ea400080010ff */
[----:B--2---:R-:W-:Y:S05]  /*88c0*/  @!P0 BRA `(.L_x_143) ;  /* 0xfffffffc00f08947 */ /* 0x004fea000383ffff */
[----:B------:R-:W-:Y:S05]  /*88d0*/  BRA `(.L_x_144) ;  /* 0xffffffa000d07947 */ /* 0x000fea000383ffff */
.L_x_48:
[----:B------:R-:W-:-:S07]  /*88e0*/  MOV R0, UR5 ;  /* 0x0000000500007c02 */ /* 0x000fce0008000f00 */
.L_x_145:
[----:B-1----:R1:W2:Y:S02]  /*88f0*/  SYNCS.PHASECHK.TRANS64.TRYWAIT P0, [R0+URZ], R3 ;  /* 0x00000003000075a7 */ /* 0x0022a400080011ff */
[----:B--2---:R-:W-:Y:S05]  /*8900*/  @!P0 NANOSLEEP.SYNCS 0x989680 ;  /* 0x009896800000895d */ /* 0x004fea0003900000 */
[----:B------:R-:W2:Y:S02]  /*8910*/  @!P0 SYNCS.PHASECHK.TRANS64 P0, [R0+URZ], R3 ;  /* 0x00000003000085a7 */ /* 0x000ea400080010ff */
[----:B--2---:R-:W-:Y:S05]  /*8920*/  @!P0 BRA `(.L_x_145) ;  /* 0xfffffffc00f08947 */ /* 0x004fea000383ffff */
[----:B------:R-:W-:Y:S05]  /*8930*/  BRA `(.L_x_146) ;  /* 0xffffffa000dc7947 */ /* 0x000fea000383ffff */
.L_x_49:
[----:B------:R-:W-:-:S07]  /*8940*/  MOV R0, UR5 ;  /* 0x0000000500007c02 */ /* 0x000fce0008000f00 */
.L_x_147:
[----:B-1----:R1:W2:Y:S02]  /*8950*/  SYNCS.PHASECHK.TRANS64.TRYWAIT P0, [R0+URZ], R3 ;  /* 0x00000003000075a7 */ /* 0x0022a400080011ff */
[----:B--2---:R-:W-:Y:S05]  /*8960*/  @!P0 NANOSLEEP.SYNCS 0x989680 ;  /* 0x009896800000895d */ /* 0x004fea0003900000 */
[----:B------:R-:W2:Y:S02]  /*8970*/  @!P0 SYNCS.PHASECHK.TRANS64 P0, [R0+URZ], R3 ;  /* 0x00000003000085a7 */ /* 0x000ea400080010ff */
[----:B--2---:R-:W-:Y:S05]  /*8980*/  @!P0 BRA `(.L_x_147) ;  /* 0xfffffffc00f08947 */ /* 0x004fea000383ffff */
[----:B------:R-:W-:Y:S05]  /*8990*/  BRA `(.L_x_148) ;  /* 0xffffffa000e87947 */ /* 0x000fea000383ffff */
.L_x_50:
[----:B------:R-:W-:-:S07]  /*89a0*/  MOV R0, UR5 ;  /* 0x0000000500007c02 */ /* 0x000fce0008000f00 */
.L_x_149:
[----:B-1----:R1:W2:Y:S02]  /*89b0*/  SYNCS.PHASECHK.TRANS64.TRYWAIT P0, [R0+URZ], R3 ;  /* 0x00000003000075a7 */ /* 0x0022a400080011ff */
[----:B--2---:R-:W-:Y:S05]  /*89c0*/  @!P0 NANOSLEEP.SYNCS 0x989680 ;  /* 0x009896800000895d */ /* 0x004fea0003900000 */
[----:B------:R-:W2:Y:S02]  /*89d0*/  @!P0 SYNCS.PHASECHK.TRANS64 P0, [R0+URZ], R3 ;  /* 0x00000003000085a7 */ /* 0x000ea400080010ff */
[----:B--2---:R-:W-:Y:S05]  /*89e0*/  @!P0 BRA `(.L_x_149) ;  /* 0xfffffffc00f08947 */ /* 0x004fea000383ffff */
[----:B------:R-:W-:Y:S05]  /*89f0*/  BRA `(.L_x_150) ;  /* 0xffffffa000f47947 */ /* 0x000fea000383ffff */
.L_x_51:
[----:B------:R-:W-:-:S07]  /*8a00*/  MOV R0, UR5 ;  /* 0x0000000500007c02 */ /* 0x000fce0008000f00 */
.L_x_151:
[----:B-1----:R1:W2:Y:S02]  /*8a10*/  SYNCS.PHASECHK.TRANS64.TRYWAIT P0, [R0+URZ], R3 ;  /* 0x00000003000075a7 */ /* 0x0022a400080011ff */
[----:B--2---:R-:W-:Y:S05]  /*8a20*/  @!P0 NANOSLEEP.SYNCS 0x989680 ;  /* 0x009896800000895d */ /* 0x004fea0003900000 */
[----:B------:R-:W2:Y:S02]  /*8a30*/  @!P0 SYNCS.PHASECHK.TRANS64 P0, [R0+URZ], R3 ;  /* 0x00000003000085a7 */ /* 0x000ea400080010ff */
[----:B--2---:R-:W-:Y:S05]  /*8a40*/  @!P0 BRA `(.L_x_151) ;  /* 0xfffffffc00f08947 */ /* 0x004fea000383ffff */
[----:B------:R-:W-:Y:S05]  /*8a50*/  BRA `(.L_x_152) ;  /* 0xffffffa400007947 */ /* 0x000fea000383ffff */
.L_x_52:
[----:B------:R-:W-:-:S07]  /*8a60*/  MOV R0, UR5 ;  /* 0x0000000500007c02 */ /* 0x000fce0008000f00 */
.L_x_153:
[----:B-1----:R1:W2:Y:S02]  /*8a70*/  SYNCS.PHASECHK.TRANS64.TRYWAIT P0, [R0+URZ], R3 ;  /* 0x00000003000075a7 */ /* 0x0022a400080011ff */
[----:B--2---:R-:W-:Y:S05]  /*8a80*/  @!P0 NANOSLEEP.SYNCS 0x989680 ;  /* 0x009896800000895d */ /* 0x004fea0003900000 */
[----:B------:R-:W2:Y:S02]  /*8a90*/  @!P0 SYNCS.PHASECHK.TRANS64 P0, [R0+URZ], R3 ;  /* 0x00000003000085a7 */ /* 0x000ea400080010ff */
[----:B--2---:R-:W-:Y:S05]  /*8aa0*/  @!P0 BRA `(.L_x_153) ;  /* 0xfffffffc00f08947 */ /* 0x004fea000383ffff */
[----:B------:R-:W-:Y:S05]  /*8ab0*/  BRA `(.L_x_154) ;  /* 0xffffffa4000c7947 */ /* 0x000fea000383ffff */
.L_x_53:
[----:B------:R-:W-:-:S07]  /*8ac0*/  MOV R0, UR5 ;  /* 0x0000000500007c02 */ /* 0x000fce0008000f00 */
.L_x_155:
[----:B-1----:R1:W2:Y:S02]  /*8ad0*/  SYNCS.PHASECHK.TRANS64.TRYWAIT P0, [R0+URZ], R3 ;  /* 0x00000003000075a7 */ /* 0x0022a400080011ff */
[----:B--2---:R-:W-:Y:S05]  /*8ae0*/  @!P0 NANOSLEEP.SYNCS 0x989680 ;  /* 0x009896800000895d */ /* 0x004fea0003900000 */
[----:B------:R-:W2:Y:S02]  /*8af0*/  @!P0 SYNCS.PHASECHK.TRANS64 P0, [R0+URZ], R3 ;  /* 0x00000003000085a7 */ /* 0x000ea400080010ff */
[----:B--2---:R-:W-:Y:S05]  /*8b00*/  @!P0 BRA `(.L_x_155) ;  /* 0xfffffffc00f08947 */ /* 0x004fea000383ffff */
[----:B------:R-:W-:Y:S05]  /*8b10*/  BRA `(.L_x_156) ;  /* 0xffffffa400187947 */ /* 0x000fea000383ffff */
.L_x_54:
[----:B------:R-:W-:-:S07]  /*8b20*/  MOV R0, UR5 ;  /* 0x0000000500007c02 */ /* 0x000fce0008000f00 */
.L_x_157:
[----:B-1----:R1:W2:Y:S02]  /*8b30*/  SYNCS.PHASECHK.TRANS64.TRYWAIT P0, [R0+URZ], R3 ;  /* 0x00000003000075a7 */ /* 0x0022a400080011ff */
[----:B--2---:R-:W-:Y:S05]  /*8b40*/  @!P0 NANOSLEEP.SYNCS 0x989680 ;  /* 0x009896800000895d */ /* 0x004fea0003900000 */
[----:B------:R-:W2:Y:S02]  /*8b50*/  @!P0 SYNCS.PHASECHK.TRANS64 P0, [R0+URZ], R3 ;  /* 0x00000003000085a7 */ /* 0x000ea400080010ff */
[----:B--2---:R-:W-:Y:S05]  /*8b60*/  @!P0 BRA `(.L_x_157) ;  /* 0xfffffffc00f08947 */ /* 0x004fea000383ffff */
[----:B------:R-:W-:Y:S05]  /*8b70*/  BRA `(.L_x_158) ;  /* 0xffffffa400247947 */ /* 0x000fea000383ffff */
.L_x_55:
[----:B------:R-:W-:-:S07]  /*8b80*/  MOV R0, UR5 ;  /* 0x0000000500007c02 */ /* 0x000fce0008000f00 */
.L_x_159:
[----:B-1----:R1:W2:Y:S02]  /*8b90*/  SYNCS.PHASECHK.TRANS64.TRYWAIT P0, [R0+URZ], R3 ;  /* 0x00000003000075a7 */ /* 0x0022a400080011ff */
[----:B--2---:R-:W-:Y:S05]  /*8ba0*/  @!P0 NANOSLEEP.SYNCS 0x989680 ;  /* 0x009896800000895d */ /* 0x004fea0003900000 */
[----:B------:R-:W2:Y:S02]  /*8bb0*/  @!P0 SYNCS.PHASECHK.TRANS64 P0, [R0+URZ], R3 ;  /* 0x00000003000085a7 */ /* 0x000ea400080010ff */
[----:B--2---:R-:W-:Y:S05]  /*8bc0*/  @!P0 BRA `(.L_x_159) ;  /* 0xfffffffc00f08947 */ /* 0x004fea000383ffff */
[----:B------:R-:W-:Y:S05]  /*8bd0*/  BRA `(.L_x_160) ;  /* 0xffffffa400307947 */ /* 0x000fea000383ffff */
.L_x_58:
[----:B--2---:R2:W3:Y:S02]  /*8be0*/  SYNCS.PHASECHK.TRANS64.TRYWAIT P0, [R2+URZ+0x160], R4 ;  /* 0x00016004020075a7 */ /* 0x0044e400080011ff */
[----:B---3--:R-:W-:Y:S05]  /*8bf0*/  @!P0 NANOSLEEP.SYNCS 0x989680 ;  /* 0x009896800000895d */ /* 0x008fea0003900000 */
[----:B------:R-:W3:Y:S02]  /*8c00*/  @!P0 SYNCS.PHASECHK.TRANS64 P0, [R2+URZ+0x160], R4 ;  /* 0x00016004020085a7 */ /* 0x000ee400080010ff */
[----:B---3--:R-:W-:Y:S05]  /*8c10*/  @!P0 BRA `(.L_x_58) ;  /* 0xfffffffc00f08947 */ /* 0x008fea000383ffff */
[----:B------:R-:W-:Y:S05]  /*8c20*/  BRA `(.L_x_161) ;  /* 0xffffffa4008c7947 */ /* 0x000fea000383ffff */
.L_x_59:
[----:B------:R-:W-:-:S07]  /*8c30*/  MOV R2, UR4 ;  /* 0x0000000400027c02 */ /* 0x000fce0008000f00 */
.L_x_162:
[----:B--2---:R2:W3:Y:S02]  /*8c40*/  SYNCS.PHASECHK.TRANS64.TRYWAIT P0, [R2+URZ+0x110], R5 ;  /* 0x00011005020075a7 */ /* 0x0044e400080011ff */
[----:B---3--:R-:W-:Y:S05]  /*8c50*/  @!P0 NANOSLEEP.SYNCS 0x989680 ;  /* 0x009896800000895d */ /* 0x008fea0003900000 */
[----:B------:R-:W3:Y:S02]  /*8c60*/  @!P0 SYNCS.PHASECHK.TRANS64 P0, [R2+URZ+0x110], R5 ;  /* 0x00011005020085a7 */ /* 0x000ee400080010ff */
[----:B---3--:R-:W-:Y:S05]  /*8c70*/  @!P0 BRA `(.L_x_162) ;  /* 0xfffffffc00f08947 */ /* 0x008fea000383ffff */
[----:B------:R-:W-:Y:S05]  /*8c80*/  BRA `(.L_x_163) ;  /* 0xffffffa4009c7947 */ /* 0x000fea000383ffff */
.L_x_60:
[----:B--2---:R2:W3:Y:S02]  /*8c90*/  SYNCS.PHASECHK.TRANS64.TRYWAIT P1, [R2+URZ+0x100], R4 ;  /* 0x00010004020075a7 */ /* 0x0044e400080211ff */
[----:B---3--:R-:W-:Y:S05]  /*8ca0*/  @!P1 NANOSLEEP.SYNCS 0x989680 ;  /* 0x009896800000995d */ /* 0x008fea0003900000 */
[----:B------:R-:W3:Y:S02]  /*8cb0*/  @!P1 SYNCS.PHASECHK.TRANS64 P1, [R2+URZ+0x100], R4 ;  /* 0x00010004020095a7 */ /* 0x000ee400080210ff */
[----:B---3--:R-:W-:Y:S05]  /*8cc0*/  @!P1 BRA `(.L_x_60) ;  /* 0xfffffffc00f09947 */ /* 0x008fea000383ffff */
[----:B------:R-:W-:Y:S05]  /*8cd0*/  BRA `(.L_x_164) ;  /* 0xffffffa400cc7947 */ /* 0x000fea000383ffff */
.L_x_63:
[----:B------:R-:W-:-:S07]  /*8ce0*/  MOV R0, UR4 ;  /* 0x0000000400007c02 */ /* 0x000fce0008000f00 */
.L_x_165:
[----:B--2---:R2:W3:Y:S02]  /*8cf0*/  SYNCS.PHASECHK.TRANS64.TRYWAIT P0, [R0+URZ+0x110], R2 ;  /* 0x00011002000075a7 */ /* 0x0044e400080011ff */
[----:B---3--:R-:W-:Y:S05]  /*8d00*/  @!P0 NANOSLEEP.SYNCS 0x989680 ;  /* 0x009896800000895d */ /* 0x008fea0003900000 */
[----:B------:R-:W3:Y:S02]  /*8d10*/  @!P0 SYNCS.PHASECHK.TRANS64 P0, [R0+URZ+0x110], R2 ;  /* 0x00011002000085a7 */ /* 0x000ee400080010ff */
[----:B---3--:R-:W-:Y:S05]  /*8d20*/  @!P0 BRA `(.L_x_165) ;  /* 0xfffffffc00f08947 */ /* 0x008fea000383ffff */
[----:B------:R-:W-:Y:S05]  /*8d30*/  BRA `(.L_x_62) ;  /* 0xffffffa800207947 */ /* 0x000fea000383ffff */
.L_x_72:
[----:B--2---:R-:W-:-:S04]  /*8d40*/  MOV R5, UR5 ;  /* 0x0000000500057c02 */ /* 0x004fc80008000f00 */
[----:B------:R2:W3:Y:S03]  /*8d50*/  SYNCS.PHASECHK.TRANS64.TRYWAIT P0, [R5+URZ+0x8], R6 ;  /* 0x00000806050075a7 */ /* 0x0004e600080011ff */
[----:B---3--:R-:W-:Y:S05]  /*8d60*/  @!P0 NANOSLEEP.SYNCS 0x989680 ;  /* 0x009896800000895d */ /* 0x008fea0003900000 */
[----:B------:R-:W3:Y:S02]  /*8d70*/  @!P0 SYNCS.PHASECHK.TRANS64 P0, [R5+URZ+0x8], R6 ;  /* 0x00000806050085a7 */ /* 0x000ee400080010ff */
[----:B---3--:R-:W-:Y:S05]  /*8d80*/  @!P0 BRA `(.L_x_72) ;  /* 0xfffffffc00ec8947 */ /* 0x008fea000383ffff */
[----:B------:R-:W-:Y:S05]  /*8d90*/  BRA `(.L_x_71) ;  /* 0xffffffa800d47947 */ /* 0x000fea000383ffff */
.L_x_74:
[----:B------:R-:W-:Y:S01]  /*8da0*/  BSSY B0, `(.L_x_166) ;  /* 0x0000006000007945 */ /* 0x000fe20003800000 */
[----:B------:R-:W-:-:S07]  /*8db0*/  MOV R15, 0xffffffff ;  /* 0xffffffff000f7802 */ /* 0x000fce0000000f00 */
[----:B-12--5:R-:W-:Y:S05]  /*8dc0*/  WARPSYNC.COLLECTIVE R15, `(.L_x_167) ;  /* 0x000000000f0c7348 */ /* 0x026fea0003c00000 */
[----:B------:R-:W-:Y:S02]  /*8dd0*/  ELECT P6, UR79, PT ;  /* 0x00000000004f782f */ /* 0x000fe400038c0000 */
[----:B------:R-:W-:Y:S01]  /*8de0*/  MOV R14, UR79 ;  /* 0x0000004f000e7c02 */ /* 0x000fe20008000f00 */
[----:B-12--5:R-:W-:Y:S10]  /*8df0*/  ENDCOLLECTIVE ;  /* 0x000000000000791b */ /* 0x026ff40003800000 */
.L_x_167:
[----:B------:R-:W-:Y:S05]  /*8e00*/  BSYNC B0 ;  /* 0x0000000000007941 */ /* 0x000fea0003800000 */
.L_x_166:
[----:B------:R-:W-:Y:S05]  /*8e10*/  BRA `(.L_x_168) ;  /* 0xffffffac00047947 */ /* 0x000fea000383ffff */
.L_x_76:
[----:B--2---:R-:W-:-:S04]  /*8e20*/  MOV R0, UR5 ;  /* 0x0000000500007c02 */ /* 0x004fc80008000f00 */
[----:B------:R2:W3:Y:S03]  /*8e30*/  SYNCS.PHASECHK.TRANS64.TRYWAIT P0, [R0+URZ+0x8], R4 ;  /* 0x00000804000075a7 */ /* 0x0004e600080011ff */
[----:B---3--:R-:W-:Y:S05]  /*8e40*/  @!P0 NANOSLEEP.SYNCS 0x989680 ;  /* 0x009896800000895d */ /* 0x008fea0003900000 */
[----:B------:R-:W3:Y:S02]  /*8e50*/  @!P0 SYNCS.PHASECHK.TRANS64 P0, [R0+URZ+0x8], R4 ;  /* 0x00000804000085a7 */ /* 0x000ee400080010ff */
[----:B---3--:R-:W-:Y:S05]  /*8e60*/  @!P0 BRA `(.L_x_76) ;  /* 0xfffffffc00ec8947 */ /* 0x008fea000383ffff */
[----:B------:R-:W-:Y:S05]  /*8e70*/  BRA `(.L_x_75) ;  /* 0xffffffac00087947 */ /* 0x000fea000383ffff */
.L_x_77:
[----:B-1----:R1:W2:Y:S02]  /*8e80*/  SYNCS.PHASECHK.TRANS64.TRYWAIT P0, [R0+URZ+0x100], R4 ;  /* 0x00010004000075a7 */ /* 0x0022a400080011ff */
[----:B--2---:R-:W-:Y:S05]  /*8e90*/  @!P0 NANOSLEEP.SYNCS 0x989680 ;  /* 0x009896800000895d */ /* 0x004fea0003900000 */
[----:B------:R-:W2:Y:S02]  /*8ea0*/  @!P0 SYNCS.PHASECHK.TRANS64 P0, [R0+URZ+0x100], R4 ;  /* 0x00010004000085a7 */ /* 0x000ea400080010ff */
[----:B--2---:R-:W-:Y:S05]  /*8eb0*/  @!P0 BRA `(.L_x_77) ;  /* 0xfffffffc00f08947 */ /* 0x004fea000383ffff */
[----:B------:R-:W-:Y:S05]  /*8ec0*/  BRA `(.L_x_169) ;  /* 0xffffffac00f47947 */ /* 0x000fea000383ffff */
.L_x_79:
[----:B------:R-:W-:-:S07]  /*8ed0*/  MOV R0, UR31 ;  /* 0x0000001f00007c02 */ /* 0x000fce0008000f00 */
.L_x_170:
[----:B-1----:R1:W2:Y:S02]  /*8ee0*/  SYNCS.PHASECHK.TRANS64.TRYWAIT P0, [R0+URZ+0x140], R4 ;  /* 0x00014004000075a7 */ /* 0x0022a400080011ff */
[----:B--2---:R-:W-:Y:S05]  /*8ef0*/  @!P0 NANOSLEEP.SYNCS 0x989680 ;  /* 0x009896800000895d */ /* 0x004fea0003900000 */
[----:B------:R-:W2:Y:S02]  /*8f00*/  @!P0 SYNCS.PHASECHK.TRANS64 P0, [R0+URZ+0x140], R4 ;  /* 0x00014004000085a7 */ /* 0x000ea400080010ff */
[----:B--2---:R-:W-:Y:S05]  /*8f10*/  @!P0 BRA `(.L_x_170) ;  /* 0xfffffffc00f08947 */ /* 0x004fea000383ffff */
[----:B------:R-:W-:Y:S05]  /*8f20*/  BRA `(.L_x_171) ;  /* 0xffffffb000407947 */ /* 0x000fea000383ffff */
.L_x_82:
[----:B------:R-:W-:Y:S07]  /*8f30*/  MOV R0, UR5 ;  /* 0x0000000500007c02 */ /* 0x000fee0008000f00 */
.L_x_172:
[----:B-1----:R1:W2:Y:S02]  /*8f40*/  SYNCS.PHASECHK.TRANS64.TRYWAIT P0, [R0+URZ], R4 ;  /* 0x00000004000075a7 */ /* 0x0022a400080011ff */
[----:B--2---:R-:W-:Y:S05]  /*8f50*/  @!P0 NANOSLEEP.SYNCS 0x989680 ;  /* 0x009896800000895d */ /* 0x004fea0003900000 */
[----:B------:R-:W2:Y:S02]  /*8f60*/  @!P0 SYNCS.PHASECHK.TRANS64 P0, [R0+URZ], R4 ;  /* 0x00000004000085a7 */ /* 0x000ea400080010ff */
[----:B--2---:R-:W-:Y:S05]  /*8f70*/  @!P0 BRA `(.L_x_172) ;  /* 0xfffffffc00f08947 */ /* 0x004fea000383ffff */
[----:B------:R-:W-:Y:S05]  /*8f80*/  BRA `(.L_x_81) ;  /* 0xffffffb000547947 */ /* 0x000fea000383ffff */
.L_x_86:
[----:B-1----:R-:W-:-:S07]  /*8f90*/  MOV R0, UR4 ;  /* 0x0000000400007c02 */ /* 0x002fce0008000f00 */
.L_x_173:
[----:B-1----:R1:W2:Y:S02]  /*8fa0*/  SYNCS.PHASECHK.TRANS64.TRYWAIT P0, [R0+URZ], R2 ;  /* 0x00000002000075a7 */ /* 0x0022a400080011ff */
[----:B--2---:R-:W-:Y:S05]  /*8fb0*/  @!P0 NANOSLEEP.SYNCS 0x989680 ;  /* 0x009896800000895d */ /* 0x004fea0003900000 */
[----:B------:R-:W2:Y:S02]  /*8fc0*/  @!P0 SYNCS.PHASECHK.TRANS64 P0, [R0+URZ], R2 ;  /* 0x00000002000085a7 */ /* 0x000ea400080010ff */
[----:B--2---:R-:W-:Y:S05]  /*8fd0*/  @!P0 BRA `(.L_x_173) ;  /* 0xfffffffc00f08947 */ /* 0x004fea000383ffff */
[----:B------:R-:W-:Y:S05]  /*8fe0*/  BRA `(.L_x_174) ;  /* 0xffffffb400487947 */ /* 0x000fea000383ffff */
.L_x_87:
[----:B------:R-:W-:-:S07]  /*8ff0*/  MOV R0, UR5 ;  /* 0x0000000500007c02 */ /* 0x000fce0008000f00 */
.L_x_175:
[----:B-1----:R1:W2:Y:S02]  /*9000*/  SYNCS.PHASECHK.TRANS64.TRYWAIT P0, [R0+URZ], R3 ;  /* 0x00000003000075a7 */ /* 0x0022a400080011ff */
[----:B--2---:R-:W-:Y:S05]  /*9010*/  @!P0 NANOSLEEP.SYNCS 0x989680 ;  /* 0x009896800000895d */ /* 0x004fea0003900000 */
[----:B------:R-:W2:Y:S02]  /*9020*/  @!P0 SYNCS.PHASECHK.TRANS64 P0, [R0+URZ], R3 ;  /* 0x00000003000085a7 */ /* 0x000ea400080010ff */
[----:B--2---:R-:W-:Y:S05]  /*9030*/  @!P0 BRA `(.L_x_175) ;  /* 0xfffffffc00f08947 */ /* 0x004fea000383ffff */
[----:B------:R-:W-:Y:S05]  /*9040*/  BRA `(.L_x_176) ;  /* 0xffffffb400547947 */ /* 0x000fea000383ffff */
.L_x_88:
[----:B------:R-:W-:-:S07]  /*9050*/  MOV R0, UR5 ;  /* 0x0000000500007c02 */ /* 0x000fce0008000f00 */
.L_x_177:
[----:B-1----:R1:W2:Y:S02]  /*9060*/  SYNCS.PHASECHK.TRANS64.TRYWAIT P0, [R0+URZ], R3 ;  /* 0x00000003000075a7 */ /* 0x0022a400080011ff */
[----:B--2---:R-:W-:Y:S05]  /*9070*/  @!P0 NANOSLEEP.SYNCS 0x989680 ;  /* 0x009896800000895d */ /* 0x004fea0003900000 */
[----:B------:R-:W2:Y:S02]  /*9080*/  @!P0 SYNCS.PHASECHK.TRANS64 P0, [R0+URZ], R3 ;  /* 0x00000003000085a7 */ /* 0x000ea400080010ff */
[----:B--2---:R-:W-:Y:S05]  /*9090*/  @!P0 BRA `(.L_x_177) ;  /* 0xfffffffc00f08947 */ /* 0x004fea000383ffff */
[----:B------:R-:W-:Y:S05]  /*90a0*/  BRA `(.L_x_178) ;  /* 0xffffffb400607947 */ /* 0x000fea000383ffff */
.L_x_91:
[----:B------:R-:W-:-:S07]  /*90b0*/  MOV R0, UR26 ;  /* 0x0000001a00007c02 */ /* 0x000fce0008000f00 */
.L_x_179:
[----:B-1----:R1:W2:Y:S02]  /*90c0*/  SYNCS.PHASECHK.TRANS64.TRYWAIT P1, [R0+URZ+0x180], R2 ;  /* 0x00018002000075a7 */ /* 0x0022a400080211ff */
[----:B--2---:R-:W-:Y:S05]  /*90d0*/  @!P1 NANOSLEEP.SYNCS 0x989680 ;  /* 0x009896800000995d */ /* 0x004fea0003900000 */
[----:B------:R-:W2:Y:S02]  /*90e0*/  @!P1 SYNCS.PHASECHK.TRANS64 P1, [R0+URZ+0x180], R2 ;  /* 0x00018002000095a7 */ /* 0x000ea400080210ff */
[----:B--2---:R-:W-:Y:S05]  /*90f0*/  @!P1 BRA `(.L_x_179) ;  /* 0xfffffffc00f09947 */ /* 0x004fea000383ffff */
[----:B------:R-:W-:Y:S05]  /*9100*/  BRA `(.L_x_180) ;  /* 0xffffffb400ac7947 */ /* 0x000fea000383ffff */
.L_x_96:
[----:B---3--:R3:W4:Y:S02]  /*9110*/  SYNCS.PHASECHK.TRANS64.TRYWAIT P0, [R12+URZ+0x100], R0 ;  /* 0x000100000c0075a7 */ /* 0x00872400080011ff */
[----:B----4-:R-:W-:Y:S05]  /*9120*/  @!P0 NANOSLEEP.SYNCS 0x989680 ;  /* 0x009896800000895d */ /* 0x010fea0003900000 */
[----:B------:R-:W4:Y:S02]  /*9130*/  @!P0 SYNCS.PHASECHK.TRANS64 P0, [R12+URZ+0x100], R0 ;  /* 0x000100000c0085a7 */ /* 0x000f2400080010ff */
[----:B----4-:R-:W-:Y:S05]  /*9140*/  @!P0 BRA `(.L_x_96) ;  /* 0xfffffffc00f08947 */ /* 0x010fea000383ffff */
[----:B------:R-:W-:Y:S05]  /*9150*/  BRA `(.L_x_181) ;  /* 0xffffffb800cc7947 */ /* 0x000fea000383ffff */
.L_x_99:
[----:B-1----:R-:W-:Y:S07]  /*9160*/  MOV R0, UR21 ;  /* 0x0000001500007c02 */ /* 0x002fee0008000f00 */
.L_x_182:
[----:B-1----:R1:W3:Y:S02]  /*9170*/  SYNCS.PHASECHK.TRANS64.TRYWAIT P2, [R0+URZ+0xf8], R6 ;  /* 0x0000f806000075a7 */ /* 0x0022e400080411ff */
[----:B---3--:R-:W-:Y:S05]  /*9180*/  @!P2 NANOSLEEP.SYNCS 0x989680 ;  /* 0x009896800000a95d */ /* 0x008fea0003900000 */
[----:B------:R-:W3:Y:S02]  /*9190*/  @!P2 SYNCS.PHASECHK.TRANS64 P2, [R0+URZ+0xf8], R6 ;  /* 0x0000f8060000a5a7 */ /* 0x000ee400080410ff */
[----:B---3--:R-:W-:Y:S05]  /*91a0*/  @!P2 BRA `(.L_x_182) ;  /* 0xfffffffc00f0a947 */ /* 0x008fea000383ffff */
[----:B------:R-:W-:Y:S05]  /*91b0*/  BRA `(.L_x_98) ;  /* 0xffffffc000347947 */ /* 0x000fea000383ffff */
.L_x_102:
[----:B------:R-:W-:Y:S07]  /*91c0*/  MOV R0, UR21 ;  /* 0x0000001500007c02 */ /* 0x000fee0008000f00 */
.L_x_183:
[----:B-1----:R1:W3:Y:S02]  /*91d0*/  SYNCS.PHASECHK.TRANS64.TRYWAIT P0, [R0+URZ+0xe0], R9 ;  /* 0x0000e009000075a7 */ /* 0x0022e400080011ff */
[----:B---3--:R-:W-:Y:S05]  /*91e0*/  @!P0 NANOSLEEP.SYNCS 0x989680 ;  /* 0x009896800000895d */ /* 0x008fea0003900000 */
[----:B------:R-:W3:Y:S02]  /*91f0*/  @!P0 SYNCS.PHASECHK.TRANS64 P0, [R0+URZ+0xe0], R9 ;  /* 0x0000e009000085a7 */ /* 0x000ee400080010ff */
[----:B---3--:R-:W-:Y:S05]  /*9200*/  @!P0 BRA `(.L_x_183) ;  /* 0xfffffffc00f08947 */ /* 0x008fea000383ffff */
[----:B------:R-:W-:Y:S05]  /*9210*/  BRA `(.L_x_184) ;  /* 0xffffffc000907947 */ /* 0x000fea000383ffff */
.L_x_103:
[----:B------:R-:W-:Y:S07]  /*9220*/  MOV R0, UR21 ;  /* 0x0000001500007c02 */ /* 0x000fee0008000f00 */
.L_x_185:
[----:B-1----:R1:W3:Y:S02]  /*9230*/  SYNCS.PHASECHK.TRANS64.TRYWAIT P0, [R0+URZ+0xe8], R9 ;  /* 0x0000e809000075a7 */ /* 0x0022e400080011ff */
[----:B---3--:R-:W-:Y:S05]  /*9240*/  @!P0 NANOSLEEP.SYNCS 0x989680 ;  /* 0x009896800000895d */ /* 0x008fea0003900000 */
[----:B------:R-:W3:Y:S02]  /*9250*/  @!P0 SYNCS.PHASECHK.TRANS64 P0, [R0+URZ+0xe8], R9 ;  /* 0x0000e809000085a7 */ /* 0x000ee400080010ff */
[----:B---3--:R-:W-:Y:S05]  /*9260*/  @!P0 BRA `(.L_x_185) ;  /* 0xfffffffc00f08947 */ /* 0x008fea000383ffff */
[----:B------:R-:W-:Y:S05]  /*9270*/  BRA `(.L_x_186) ;  /* 0xffffffc000e87947 */ /* 0x000fea000383ffff */
.L_x_105:
[----:B------:R-:W-:-:S07]  /*9280*/  MOV R0, UR21 ;  /* 0x0000001500007c02 */ /* 0x000fce0008000f00 */
.L_x_187:
[----:B-1----:R1:W4:Y:S02]  /*9290*/  SYNCS.PHASECHK.TRANS64.TRYWAIT P0, [R0+URZ+0xe0], R2 ;  /* 0x0000e002000075a7 */ /* 0x00232400080011ff */
[----:B----4-:R-:W-:Y:S05]  /*92a0*/  @!P0 NANOSLEEP.SYNCS 0x989680 ;  /* 0x009896800000895d */ /* 0x010fea0003900000 */
[----:B------:R-:W4:Y:S02]  /*92b0*/  @!P0 SYNCS.PHASECHK.TRANS64 P0, [R0+URZ+0xe0], R2 ;  /* 0x0000e002000085a7 */ /* 0x000f2400080010ff */
[----:B----4-:R-:W-:Y:S05]  /*92c0*/  @!P0 BRA `(.L_x_187) ;  /* 0xfffffffc00f08947 */ /* 0x010fea000383ffff */
[----:B------:R-:W-:Y:S05]  /*92d0*/  BRA `(.L_x_188) ;  /* 0xffffffc400747947 */ /* 0x000fea000383ffff */
.L_x_107:
[----:B--2---:R2:W3:Y:S02]  /*92e0*/  SYNCS.PHASECHK.TRANS64.TRYWAIT P0, [R3+URZ+0x100], R0 ;  /* 0x00010000030075a7 */ /* 0x0044e400080011ff */
[----:B---3--:R-:W-:Y:S05]  /*92f0*/  @!P0 NANOSLEEP.SYNCS 0x989680 ;  /* 0x009896800000895d */ /* 0x008fea0003900000 */
[----:B------:R-:W3:Y:S02]  /*9300*/  @!P0 SYNCS.PHASECHK.TRANS64 P0, [R3+URZ+0x100], R0 ;  /* 0x00010000030085a7 */ /* 0x000ee400080010ff */
[----:B---3--:R-:W-:Y:S05]  /*9310*/  @!P0 BRA `(.L_x_107) ;  /* 0xfffffffc00f08947 */ /* 0x008fea000383ffff */
[----:B------:R-:W-:Y:S05]  /*9320*/  BRA `(.L_x_189) ;  /* 0xffffffc800387947 */ /* 0x000fea000383ffff */
.L_x_118:
[----:B-1----:R1:W2:Y:S02]  /*9330*/  SYNCS.PHASECHK.TRANS64.TRYWAIT P1, [R4+URZ+0xd0], R0 ;  /* 0x0000d000040075a7 */ /* 0x0022a400080211ff */
[----:B--2---:R-:W-:Y:S05]  /*9340*/  @!P1 NANOSLEEP.SYNCS 0x989680 ;  /* 0x009896800000995d */ /* 0x004fea0003900000 */
[----:B------:R-:W2:Y:S02]  /*9350*/  @!P1 SYNCS.PHASECHK.TRANS64 P1, [R4+URZ+0xd0], R0 ;  /* 0x0000d000040095a7 */ /* 0x000ea400080210ff */
[----:B--2---:R-:W-:Y:S05]  /*9360*/  @!P1 BRA `(.L_x_118) ;  /* 0xfffffffc00f09947 */ /* 0x004fea000383ffff */
[----:B------:R-:W-:Y:S05]  /*9370*/  BRA `(.L_x_117) ;  /* 0xffffffd4008c7947 */ /* 0x000fea000383ffff */
.L_x_120:
[----:B-1----:R1:W2:Y:S02]  /*9380*/  SYNCS.PHASECHK.TRANS64.TRYWAIT P0, [R82+URZ+0x120], R5 ;  /* 0x00012005520075a7 */ /* 0x0022a400080011ff */
[----:B--2---:R-:W-:Y:S05]  /*9390*/  @!P0 NANOSLEEP.SYNCS 0x989680 ;  /* 0x009896800000895d */ /* 0x004fea0003900000 */
[----:B------:R-:W2:Y:S02]  /*93a0*/  @!P0 SYNCS.PHASECHK.TRANS64 P0, [R82+URZ+0x120], R5 ;  /* 0x00012005520085a7 */ /* 0x000ea400080010ff */
[----:B--2---:R-:W-:Y:S05]  /*93b0*/  @!P0 BRA `(.L_x_120) ;  /* 0xfffffffc00f08947 */ /* 0x004fea000383ffff */
[----:B------:R-:W-:Y:S05]  /*93c0*/  BRA `(.L_x_119) ;  /* 0xffffffd400e07947 */ /* 0x000fea000383ffff */
.L_x_128:
[----:B--2---:R2:W3:Y:S02]  /*93d0*/  SYNCS.PHASECHK.TRANS64.TRYWAIT P0, [R3+URZ+0xd0], R0 ;  /* 0x0000d000030075a7 */ /* 0x0044e400080011ff */
[----:B---3--:R-:W-:Y:S05]  /*93e0*/  @!P0 NANOSLEEP.SYNCS 0x989680 ;  /* 0x009896800000895d */ /* 0x008fea0003900000 */
[----:B------:R-:W3:Y:S02]  /*93f0*/  @!P0 SYNCS.PHASECHK.TRANS64 P0, [R3+URZ+0xd0], R0 ;  /* 0x0000d000030085a7 */ /* 0x000ee400080010ff */
[----:B---3--:R-:W-:Y:S05]  /*9400*/  @!P0 BRA `(.L_x_128) ;  /* 0xfffffffc00f08947 */ /* 0x008fea000383ffff */
[----:B------:R-:W-:Y:S05]  /*9410*/  BRA `(.L_x_127) ;  /* 0xffffffe000ec7947 */ /* 0x000fea000383ffff */
        .weak           $__internal_0_$__cuda_sm10x_tcgen05_guardrail_trap_col_being_dealloced_not_returned_by_alloc
        .type           $__internal_0_$__cuda_sm10x_tcgen05_guardrail_trap_col_being_dealloced_not_returned_by_alloc,@function
        .size           $__internal_0_$__cuda_sm10x_tcgen05_guardrail_trap_col_being_dealloced_not_returned_by_alloc,($__internal_1_$__cuda_sm10x_tcgen05_guardrail_trap_phase_invalid_during_alloc - $__internal_0_$__cuda_sm10x_tcgen05_guardrail_trap_col_being_dealloced_not_returned_by_alloc)
$__internal_0_$__cuda_sm10x_tcgen05_guardrail_trap_col_being_dealloced_not_returned_by_alloc:
[----:B------:R-:W-:Y:S05]  /*9420*/  BPT.TRAP 0x1 ;  /* 0x000000040000795c */ /* 0x000fea0000300000 */
[----:B------:R-:W-:-:S04]  /*9430*/  HFMA2 R3, -RZ, RZ, 0, 0 ;  /* 0x00000000ff037431 */ /* 0x000fc800000001ff */
[----:B------:R-:W-:Y:S05]  /*9440*/  RET.REL.NODEC R2 `(_ZN7cutlass13device_kernelINS_4gemm6kernel13GemmUniversalIN4cute5tupleIJiiiiEEENS1_10collective13CollectiveMmaINS1_35MainloopSm100TmaUmmaWarpSpecializedILi13ELi2ELi4ENS5_IJNS4_1CILi2EEENSA_ILi4EEENSA_ILi1EEEEEEEENS5_IJNSA_ILi128EEESG_SG_EEEaNS5_IJlSD_lEEEaSI_NS4_8TiledMMAINS4_8MMA_AtomIJNS4_21SM100_MMA_S8_2x1SM_SSIaaiLi128ELi128ELNS4_4UMMA5MajorE0ELSN_0ELNSM_8SaturateE0EEEEEENS4_6LayoutINS5_IJSD_SD_SD_EEENS5_IJNSA_ILi0EEEST_ST_EEEEENS5_IJNS4_10UnderscoreESW_SW_EEEEENS4_28SM100_TMA_2SM_LOAD_MULTICASTENS4_14ComposedLayoutINS4_7SwizzleILi3ELi4ELi3EEENS4_18smem_ptr_flag_bitsILi8EEENSR_INS5_IJNSA_ILi8EEESG_EEENS5_IJSG_SD_EEEEEEEvNS4_8identityENS4_18SM100_TMA_2SM_LOADES19_vS1A_EENS_8epilogue10collective18CollectiveEpilogueINS1D_23Sm100TmaWarpSpecializedILi2ELi2ELi32ELb0ELb0EEEJNS5_IJNSA_ILi64EEESG_SG_EEENS5_IJNSR_IS1I_SD_EENSR_INS5_IJNSA_ILi32EEESB_EEENS5_IJSD_S1I_EEEEEEEEaSI_aSI_NS1D_6fusion15FusionCallbacksIS1H_NS1Q_17LinearCombinationIaiaiLNS_15FloatRoundStyleE2EEES1J_S1P_JEEENS4_5SM1004TMEM4LOAD26SM100_TMEM_LOAD_32dp32b32xENS4_13SM90_TMA_LOADENS10_INS11_ILi1ELi4ELi3EEES14_NSR_INS5_IJS15_S1L_EEENS5_IJS1L_SD_EEEEEEENS4_39AutoVectorizingCopyWithAssumedAlignmentILi128EEENS4_14SM90_TMA_STOREES25_S27_S27_EEEvvEEEEvNT_6ParamsE) ;  /* 0xffffff6802ec7950 */ /* 0x000fea0003c3ffff */
        .weak           $__internal_1_$__cuda_sm10x_tcgen05_guardrail_trap_phase_invalid_during_alloc
        .type           $__internal_1_$__cuda_sm10x_tcgen05_guardrail_trap_phase_invalid_during_alloc,@function
        .size           $__internal_1_$__cuda_sm10x_tcgen05_guardrail_trap_phase_invalid_during_alloc,($__internal_2_$__cuda_sm10x_tcgen05_guardrail_trap_unallocated_columns_being_dealloced - $__internal_1_$__cuda_sm10x_tcgen05_guardrail_trap_phase_invalid_during_alloc)
$__internal_1_$__cuda_sm10x_tcgen05_guardrail_trap_phase_invalid_during_alloc:
[----:B------:R-:W-:Y:S05]  /*9450*/  BPT.TRAP 0x1 ;  /* 0x000000040000795c */ /* 0x000fea0000300000 */
[----:B------:R-:W-:-:S04]  /*9460*/  MOV R5, 0x0 ;  /* 0x0000000000057802 */ /* 0x000fc80000000f00 */
[----:B------:R-:W-:Y:S05]  /*9470*/  RET.REL.NODEC R4 `(_ZN7cutlass13device_kernelINS_4gemm6kernel13GemmUniversalIN4cute5tupleIJiiiiEEENS1_10collective13CollectiveMmaINS1_35MainloopSm100TmaUmmaWarpSpecializedILi13ELi2ELi4ENS5_IJNS4_1CILi2EEENSA_ILi4EEENSA_ILi1EEEEEEEENS5_IJNSA_ILi128EEESG_SG_EEEaNS5_IJlSD_lEEEaSI_NS4_8TiledMMAINS4_8MMA_AtomIJNS4_21SM100_MMA_S8_2x1SM_SSIaaiLi128ELi128ELNS4_4UMMA5MajorE0ELSN_0ELNSM_8SaturateE0EEEEEENS4_6LayoutINS5_IJSD_SD_SD_EEENS5_IJNSA_ILi0EEEST_ST_EEEEENS5_IJNS4_10UnderscoreESW_SW_EEEEENS4_28SM100_TMA_2SM_LOAD_MULTICASTENS4_14ComposedLayoutINS4_7SwizzleILi3ELi4ELi3EEENS4_18smem_ptr_flag_bitsILi8EEENSR_INS5_IJNSA_ILi8EEESG_EEENS5_IJSG_SD_EEEEEEEvNS4_8identityENS4_18SM100_TMA_2SM_LOADES19_vS1A_EENS_8epilogue10collective18CollectiveEpilogueINS1D_23Sm100TmaWarpSpecializedILi2ELi2ELi32ELb0ELb0EEEJNS5_IJNSA_ILi64EEESG_SG_EEENS5_IJNSR_IS1I_SD_EENSR_INS5_IJNSA_ILi32EEESB_EEENS5_IJSD_S1I_EEEEEEEEaSI_aSI_NS1D_6fusion15FusionCallbacksIS1H_NS1Q_17LinearCombinationIaiaiLNS_15FloatRoundStyleE2EEES1J_S1P_JEEENS4_5SM1004TMEM4LOAD26SM100_TMEM_LOAD_32dp32b32xENS4_13SM90_TMA_LOADENS10_INS11_ILi1ELi4ELi3EEES14_NSR_INS5_IJS15_S1L_EEENS5_IJS1L_SD_EEEEEEENS4_39AutoVectorizingCopyWithAssumedAlignmentILi128EEENS4_14SM90_TMA_STOREES25_S27_S27_EEEvvEEEEvNT_6ParamsE) ;  /* 0xffffff6804e07950 */ /* 0x000fea0003c3ffff */
        .weak           $__internal_2_$__cuda_sm10x_tcgen05_guardrail_trap_unallocated_columns_being_dealloced
        .type           $__internal_2_$__cuda_sm10x_tcgen05_guardrail_trap_unallocated_columns_being_dealloced,@function
        .size           $__internal_2_$__cuda_sm10x_tcgen05_guardrail_trap_unallocated_columns_being_dealloced,(.L_x_191 - $__internal_2_$__cuda_sm10x_tcgen05_guardrail_trap_unallocated_columns_being_dealloced)
$__internal_2_$__cuda_sm10x_tcgen05_guardrail_trap_unallocated_columns_being_dealloced:
[----:B------:R-:W-:Y:S05]  /*9480*/  BPT.TRAP 0x1 ;  /* 0x000000040000795c */ /* 0x000fea0000300000 */
[----:B------:R-:W-:-:S04]  /*9490*/  HFMA2 R3, -RZ, RZ, 0, 0 ;  /* 0x00000000ff037431 */ /* 0x000fc800000001ff */
[----:B------:R-:W-:Y:S05]  /*94a0*/  RET.REL.NODEC R2 `(_ZN7cutlass13device_kernelINS_4gemm6kernel13GemmUniversalIN4cute5tupleIJiiiiEEENS1_10collective13CollectiveMmaINS1_35MainloopSm100TmaUmmaWarpSpecializedILi13ELi2ELi4ENS5_IJNS4_1CILi2EEENSA_ILi4EEENSA_ILi1EEEEEEEENS5_IJNSA_ILi128EEESG_SG_EEEaNS5_IJlSD_lEEEaSI_NS4_8TiledMMAINS4_8MMA_AtomIJNS4_21SM100_MMA_S8_2x1SM_SSIaaiLi128ELi128ELNS4_4UMMA5MajorE0ELSN_0ELNSM_8SaturateE0EEEEEENS4_6LayoutINS5_IJSD_SD_SD_EEENS5_IJNSA_ILi0EEEST_ST_EEEEENS5_IJNS4_10UnderscoreESW_SW_EEEEENS4_28SM100_TMA_2SM_LOAD_MULTICASTENS4_14ComposedLayoutINS4_7SwizzleILi3ELi4ELi3EEENS4_18smem_ptr_flag_bitsILi8EEENSR_INS5_IJNSA_ILi8EEESG_EEENS5_IJSG_SD_EEEEEEEvNS4_8identityENS4_18SM100_TMA_2SM_LOADES19_vS1A_EENS_8epilogue10collective18CollectiveEpilogueINS1D_23Sm100TmaWarpSpecializedILi2ELi2ELi32ELb0ELb0EEEJNS5_IJNSA_ILi64EEESG_SG_EEENS5_IJNSR_IS1I_SD_EENSR_INS5_IJNSA_ILi32EEESB_EEENS5_IJSD_S1I_EEEEEEEEaSI_aSI_NS1D_6fusion15FusionCallbacksIS1H_NS1Q_17LinearCombinationIaiaiLNS_15FloatRoundStyleE2EEES1J_S1P_JEEENS4_5SM1004TMEM4LOAD26SM100_TMEM_LOAD_32dp32b32xENS4_13SM90_TMA_LOADENS10_INS11_ILi1ELi4ELi3EEES14_NSR_INS5_IJS15_S1L_EEENS5_IJS1L_SD_EEEEEEENS4_39AutoVectorizingCopyWithAssumedAlignmentILi128EEENS4_14SM90_TMA_STOREES25_S27_S27_EEEvvEEEEvNT_6ParamsE) ;  /* 0xffffff6802d47950 */ /* 0x000fea0003c3ffff */
.L_x_190:
[----:B------:R-:W-:-:S00]  /*94b0*/  BRA `(.L_x_190) ;  /* 0xfffffffc00fc7947 */ /* 0x000fc0000383ffff */
[----:B------:R-:W-:-:S00]  /*94c0*/  NOP ;  /* 0x0000000000007918 */ /* 0x000fc00000000000 */
        /* <DEDUP_REMOVED lines=11> */
.L_x_191:


//--------------------- .nv.global.init           --------------------------
	.section	.nv.global.init,"aw",@progbits
.nv.global.init:
	.type		$str$27,@object
	.size		$str$27,($str$28 - $str$27)
$str$27:
        /*0000*/ 	.byte	0x28, 0x61, 0x64, 0x64, 0x72, 0x65, 0x73, 0x73, 0x20, 0x26, 0x20, 0x6d, 0x61, 0x73, 0x6b, 0x29
        /*0010*/ 	.byte	0x20, 0x3d, 0x3d, 0x20, 0x30, 0x00
	.type		$str$28,@object
	.size		$str$28,($str$26 - $str$28)
$str$28:
        /*0016*/ 	.byte	0x2f, 0x74, 0x6d, 0x70, 0x2f, 0x63, 0x75, 0x74, 0x6c, 0x61, 0x73, 0x73, 0x5f, 0x73, 0x77, 0x65
        /*0026*/ 	.byte	0x65, 0x70, 0x5f, 0x73, 0x72, 0x63, 0x2f, 0x69, 0x6e, 0x63, 0x6c, 0x75, 0x64, 0x65, 0x2f, 0x63
        /*0036*/ 	.byte	0x75, 0x74, 0x65, 0x2f, 0x70, 0x6f, 0x69, 0x6e, 0x74, 0x65, 0x72, 0x5f, 0x66, 0x6c, 0x61, 0x67
        /*0046*/ 	.byte	0x67, 0x65, 0x64, 0x2e, 0x68, 0x70, 0x70, 0x00
	.type		$str$26,@object
	.size		$str$26,($str$25 - $str$26)
$str$26:
        /*004e*/ 	.byte	0x2f, 0x74, 0x6d, 0x70, 0x2f, 0x63, 0x75, 0x74, 0x6c, 0x61, 0x73, 0x73, 0x5f, 0x73, 0x77, 0x65
        /*005e*/ 	.byte	0x65, 0x70, 0x5f, 0x73, 0x72, 0x63, 0x2f, 0x69, 0x6e, 0x63, 0x6c, 0x75, 0x64, 0x65, 0x2f, 0x63
        /*006e*/ 	.byte	0x75, 0x74, 0x65, 0x2f, 0x61, 0x74, 0x6f, 0x6d, 0x2f, 0x63, 0x6f, 0x70, 0x79, 0x5f, 0x74, 0x72
        /*007e*/ 	.byte	0x61, 0x69, 0x74, 0x73, 0x5f, 0x73, 0x6d, 0x31, 0x30, 0x30, 0x2e, 0x68, 0x70, 0x70, 0x00
	.type		$str$25,@object
	.size		$str$25,(__unnamed_1 - $str$25)
$str$25:
        /*008d*/ 	.byte	0x28, 0x28, 0x75, 0x69, 0x6e, 0x74, 0x33, 0x32, 0x5f, 0x74, 0x28, 0x74, 0x68, 0x72, 0x65, 0x61
        /*009d*/ 	.byte	0x64, 0x49, 0x64, 0x78, 0x2e, 0x78, 0x29, 0x20, 0x2f, 0x20, 0x33, 0x32, 0x29, 0x20, 0x25, 0x20
        /*00ad*/ 	.byte	0x34, 0x29, 0x20, 0x3d, 0x3d, 0x20, 0x28, 0x28, 0x28, 0x74, 0x6d, 0x65, 0x6d, 0x5f, 0x61, 0x64
        /*00bd*/ 	.byte	0x64, 0x72, 0x20, 0x3e, 0x3e, 0x20, 0x31, 0x36, 0x29, 0x20, 0x2f, 0x20, 0x33, 0x32, 0x29, 0x20
        /*00cd*/ 	.byte	0x25, 0x20, 0x34, 0x29, 0x00
	.type		__unnamed_1,@object
	.size		__unnamed_1,(__unnamed_2 - __unnamed_1)
__unnamed_1:
        /*00d2*/ 	.byte	0x61, 0x75, 0x74, 0x6f, 0x20, 0x63, 0x75, 0x74, 0x65, 0x3a, 0x3a, 0x61, 0x73, 0x5f, 0x70, 0x6f
        /* <DEDUP_REMOVED lines=24> */
        /*0262*/ 	.byte	0x3e, 0x3e, 0x5d, 0x00
	.type		__unnamed_2,@object
	.size		__unnamed_2,(.L_2 - __unnamed_2)
__unnamed_2:
        /* <DEDUP_REMOVED lines=41> */
.L_2:


//--------------------- .nv.shared._ZN7cutlass13device_kernelINS_4gemm6kernel13GemmUniversalIN4cute5tupleIJiiiiEEENS1_10collective13CollectiveMmaINS1_35MainloopSm100TmaUmmaWarpSpecializedILi13ELi2ELi4ENS5_IJNS4_1CILi2EEENSA_ILi4EEENSA_ILi1EEEEEEEENS5_IJNSA_ILi128EEESG_SG_EEEaNS5_IJlSD_lEEEaSI_NS4_8TiledMMAINS4_8MMA_AtomIJNS4_21SM100_MMA_S8_2x1SM_SSIaaiLi128ELi128ELNS4_4UMMA5MajorE0ELSN_0ELNSM_8SaturateE0EEEEEENS4_6LayoutINS5_IJSD_SD_SD_EEENS5_IJNSA_ILi0EEEST_ST_EEEEENS5_IJNS4_10UnderscoreESW_SW_EEEEENS4_28SM100_TMA_2SM_LOAD_MULTICASTENS4_14ComposedLayoutINS4_7SwizzleILi3ELi4ELi3EEENS4_18smem_ptr_flag_bitsILi8EEENSR_INS5_IJNSA_ILi8EEESG_EEENS5_IJSG_SD_EEEEEEEvNS4_8identityENS4_18SM100_TMA_2SM_LOADES19_vS1A_EENS_8epilogue10collective18CollectiveEpilogueINS1D_23Sm100TmaWarpSpecializedILi2ELi2ELi32ELb0ELb0EEEJNS5_IJNSA_ILi64EEESG_SG_EEENS5_IJNSR_IS1I_SD_EENSR_INS5_IJNSA_ILi32EEESB_EEENS5_IJSD_S1I_EEEEEEEEaSI_aSI_NS1D_6fusion15FusionCallbacksIS1H_NS1Q_17LinearCombinationIaiaiLNS_15FloatRoundStyleE2EEES1J_S1P_JEEENS4_5SM1004TMEM4LOAD26SM100_TMEM_LOAD_32dp32b32xENS4_13SM90_TMA_LOADENS10_INS11_ILi1ELi4ELi3EEES14_NSR_INS5_IJS15_S1L_EEENS5_IJS1L_SD_EEEEEEENS4_39AutoVectorizingCopyWithAssumedAlignmentILi128EEENS4_14SM90_TMA_STOREES25_S27_S27_EEEvvEEEEvNT_6ParamsE --------------------------
	.section	.nv.shared._ZN7cutlass13device_kernelINS_4gemm6kernel13GemmUniversalIN4cute5tupleIJiiiiEEENS1_10collective13CollectiveMmaINS1_35MainloopSm100TmaUmmaWarpSpecializedILi13ELi2ELi4ENS5_IJNS4_1CILi2EEENSA_ILi4EEENSA_ILi1EEEEEEEENS5_IJNSA_ILi128EEESG_SG_EEEaNS5_IJlSD_lEEEaSI_NS4_8TiledMMAINS4_8MMA_AtomIJNS4_21SM100_MMA_S8_2x1SM_SSIaaiLi128ELi128ELNS4_4UMMA5MajorE0ELSN_0ELNSM_8SaturateE0EEEEEENS4_6LayoutINS5_IJSD_SD_SD_EEENS5_IJNSA_ILi0EEEST_ST_EEEEENS5_IJNS4_10UnderscoreESW_SW_EEEEENS4_28SM100_TMA_2SM_LOAD_MULTICASTENS4_14ComposedLayoutINS4_7SwizzleILi3ELi4ELi3EEENS4_18smem_ptr_flag_bitsILi8EEENSR_INS5_IJNSA_ILi8EEESG_EEENS5_IJSG_SD_EEEEEEEvNS4_8identityENS4_18SM100_TMA_2SM_LOADES19_vS1A_EENS_8epilogue10collective18CollectiveEpilogueINS1D_23Sm100TmaWarpSpecializedILi2ELi2ELi32ELb0ELb0EEEJNS5_IJNSA_ILi64EEESG_SG_EEENS5_IJNSR_IS1I_SD_EENSR_INS5_IJNSA_ILi32EEESB_EEENS5_IJSD_S1I_EEEEEEEEaSI_aSI_NS1D_6fusion15FusionCallbacksIS1H_NS1Q_17LinearCombinationIaiaiLNS_15FloatRoundStyleE2EEES1J_S1P_JEEENS4_5SM1004TMEM4LOAD26SM100_TMEM_LOAD_32dp32b32xENS4_13SM90_TMA_LOADENS10_INS11_ILi1ELi4ELi3EEES14_NSR_INS5_IJS15_S1L_EEENS5_IJS1L_SD_EEEEEEENS4_39AutoVectorizingCopyWithAssumedAlignmentILi128EEENS4_14SM90_TMA_STOREES25_S27_S27_EEEvvEEEEvNT_6ParamsE,"aw",@nobits
	.sectionflags	@""
	.align	16
	.zero		1024


//--------------------- .nv.shared.reserved.0     --------------------------
	.section	.nv.shared.reserved.0,"aw",@nobits
	.weak		__nv_reservedSMEM_offset_0_alias
	.size		__nv_reservedSMEM_offset_0_alias, 0, 64
	.other		__nv_reservedSMEM_offset_0_alias,@"STO_CUDA_RESERVED_SHARED STV_DEFAULT"
__nv_reservedSMEM_offset_0_alias:
	.zero		0
.nv.shared.reserved.0:
	.zero		64
	.weak		__nv_reservedSMEM_tcgen05_partition
	.type		__nv_reservedSMEM_tcgen05_partition,@object
	.size		__nv_reservedSMEM_tcgen05_partition,(.L_0 - __nv_reservedSMEM_tcgen05_partition)
__nv_reservedSMEM_tcgen05_partition:
	.zero		32
.L_0:


//--------------------- .nv.global                --------------------------
	.section	.nv.global,"aw",@nobits
.nv.global:
	.type		_ZN40_INTERNAL_efb7649a_4_k_cu_74ff6519_225864cute1_E,@object
	.size		_ZN40_INTERNAL_efb7649a_4_k_cu_74ff6519_225864cute1_E,(_ZN40_INTERNAL_efb7649a_4_k_cu_74ff6519_225864cuda3std3__45__cpo6cbeginE - _ZN40_INTERNAL_efb7649a_4_k_cu_74ff6519_225864cute1_E)
_ZN40_INTERNAL_efb7649a_4_k_cu_74ff6519_225864cute1_E:
	.zero		1
	.type		_ZN40_INTERNAL_efb7649a_4_k_cu_74ff6519_225864cuda3std3__45__cpo6cbeginE,@object
	.size		_ZN40_INTERNAL_efb7649a_4_k_cu_74ff6519_225864cuda3std3__45__cpo6cbeginE,(_ZN40_INTERNAL_efb7649a_4_k_cu_74ff6519_225864cuda3std3__48in_placeE - _ZN40_INTERNAL_efb7649a_4_k_cu_74ff6519_225864cuda3std3__45__cpo6cbeginE)
_ZN40_INTERNAL_efb7649a_4_k_cu_74ff6519_225864cuda3std3__45__cpo6cbeginE:
	.zero		1
	.type		_ZN40_INTERNAL_efb7649a_4_k_cu_74ff6519_225864cuda3std3__48in_placeE,@object
	.size		_ZN40_INTERNAL_efb7649a_4_k_cu_74ff6519_225864cuda3std3__48in_placeE,(_ZN40_INTERNAL_efb7649a_4_k_cu_74ff6519_225864cuda3std6ranges3__45__cpo9iter_moveE - _ZN40_INTERNAL_efb7649a_4_k_cu_74ff6519_225864cuda3std3__48in_placeE)
_ZN40_INTERNAL_efb7649a_4_k_cu_74ff6519_225864cuda3std3__48in_placeE:
	.zero		1
	.type		_ZN40_INTERNAL_efb7649a_4_k_cu_74ff6519_225864cuda3std6ranges3__45__cpo9iter_moveE,@object
	.size		_ZN40_INTERNAL_efb7649a_4_k_cu_74ff6519_225864cuda3std6ranges3__45__cpo9iter_moveE,(_ZN40_INTERNAL_efb7649a_4_k_cu_74ff6519_225864cuda3std3__45__cpo5beginE - _ZN40_INTERNAL_efb7649a_4_k_cu_74ff6519_225864cuda3std6ranges3__45__cpo9iter_moveE)
_ZN40_INTERNAL_efb7649a_4_k_cu_74ff6519_225864cuda3std6ranges3__45__cpo9iter_moveE:
	.zero		1
	.type		_ZN40_INTERNAL_efb7649a_4_k_cu_74ff6519_225864cuda3std3__45__cpo5beginE,@object
	.size		_ZN40_INTERNAL_efb7649a_4_k_cu_74ff6519_225864cuda3std3__45__cpo5beginE,(_ZN40_INTERNAL_efb7649a_4_k_cu_74ff6519_225864cuda3std3__442_GLOBAL__N__efb7649a_4_k_cu_74ff6519_225866ignoreE - _ZN40_INTERNAL_efb7649a_4_k_cu_74ff6519_225864cuda3std3__45__cpo5beginE)
_ZN40_INTERNAL_efb7649a_4_k_cu_74ff6519_225864cuda3std3__45__cpo5beginE:
	.zero		1
	.type		_ZN40_INTERNAL_efb7649a_4_k_cu_74ff6519_225864cuda3std3__442_GLOBAL__N__efb7649a_4_k_cu_74ff6519_225866ignoreE,@object
	.size		_ZN40_INTERNAL_efb7649a_4_k_cu_74ff6519_225864cuda3std3__442_GLOBAL__N__efb7649a_4_k_cu_74ff6519_225866ignoreE,(_ZN40_INTERNAL_efb7649a_4_k_cu_74ff6519_225864cute7productE - _ZN40_INTERNAL_efb7649a_4_k_cu_74ff6519_225864cuda3std3__442_GLOBAL__N__efb7649a_4_k_cu_74ff6519_225866ignoreE)
_ZN40_INTERNAL_efb7649a_4_k_cu_74ff6519_225864cuda3std3__442_GLOBAL__N__efb7649a_4_k_cu_74ff6519_225866ignoreE:
	.zero		1
	.type		_ZN40_INTERNAL_efb7649a_4_k_cu_74ff6519_225864cute7productE,@object
	.size		_ZN40_INTERNAL_efb7649a_4_k_cu_74ff6519_225864cute7productE,(_ZN40_INTERNAL_efb7649a_4_k_cu_74ff6519_225864cuda3std3__45__cpo3endE - _ZN40_INTERNAL_efb7649a_4_k_cu_74ff6519_225864cute7productE)
_ZN40_INTERNAL_efb7649a_4_k_cu_74ff6519_225864cute7productE:
	.zero		1
	.type		_ZN40_INTERNAL_efb7649a_4_k_cu_74ff6519_225864cuda3std3__45__cpo3endE,@object
	.size		_ZN40_INTERNAL_efb7649a_4_k_cu_74ff6519_225864cuda3std3__45__cpo3endE,(_ZN40_INTERNAL_efb7649a_4_k_cu_74ff6519_225864cuda3std3__419piecewise_constructE - _ZN40_INTERNAL_efb7649a_4_k_cu_74ff6519_225864cuda3std3__45__cpo3endE)
_ZN40_INTERNAL_efb7649a_4_k_cu_74ff6519_225864cuda3std3__45__cpo3endE:
	.zero		1
	.type		_ZN40_INTERNAL_efb7649a_4_k_cu_74ff6519_225864cuda3std3__419piecewise_constructE,@object
	.size		_ZN40_INTERNAL_efb7649a_4_k_cu_74ff6519_225864cuda3std3__419piecewise_constructE,(_ZN40_INTERNAL_efb7649a_4_k_cu_74ff6519_225864cuda3std3__45__cpo4cendE - _ZN40_INTERNAL_efb7649a_4_k_cu_74ff6519_225864cuda3std3__419piecewise_constructE)
_ZN40_INTERNAL_efb7649a_4_k_cu_74ff6519_225864cuda3std3__419piecewise_constructE:
	.zero		1
	.type		_ZN40_INTERNAL_efb7649a_4_k_cu_74ff6519_225864cuda3std3__45__cpo4cendE,@object
	.size		_ZN40_INTERNAL_efb7649a_4_k_cu_74ff6519_225864cuda3std3__45__cpo4cendE,(_ZN40_INTERNAL_efb7649a_4_k_cu_74ff6519_225864cuda3std6ranges3__45__cpo4swapE - _ZN40_INTERNAL_efb7649a_4_k_cu_74ff6519_225864cuda3std3__45__cpo4cendE)
_ZN40_INTERNAL_efb7649a_4_k_cu_74ff6519_225864cuda3std3__45__cpo4cendE:
	.zero		1
	.type		_ZN40_INTERNAL_efb7649a_4_k_cu_74ff6519_225864cuda3std6ranges3__45__cpo4swapE,@object
	.size		_ZN40_INTERNAL_efb7649a_4_k_cu_74ff6519_225864cuda3std6ranges3__45__cpo4swapE,(.L_10 - _ZN40_INTERNAL_efb7649a_4_k_cu_74ff6519_225864cuda3std6ranges3__45__cpo4swapE)
_ZN40_INTERNAL_efb7649a_4_k_cu_74ff6519_225864cuda3std6ranges3__45__cpo4swapE:
	.zero		1
.L_10:


//--------------------- .nv.constant0._ZN7cutlass13device_kernelINS_4gemm6kernel13GemmUniversalIN4cute5tupleIJiiiiEEENS1_10collective13CollectiveMmaINS1_35MainloopSm100TmaUmmaWarpSpecializedILi13ELi2ELi4ENS5_IJNS4_1CILi2EEENSA_ILi4EEENSA_ILi1EEEEEEEENS5_IJNSA_ILi128EEESG_SG_EEEaNS5_IJlSD_lEEEaSI_NS4_8TiledMMAINS4_8MMA_AtomIJNS4_21SM100_MMA_S8_2x1SM_SSIaaiLi128ELi128ELNS4_4UMMA5MajorE0ELSN_0ELNSM_8SaturateE0EEEEEENS4_6LayoutINS5_IJSD_SD_SD_EEENS5_IJNSA_ILi0EEEST_ST_EEEEENS5_IJNS4_10UnderscoreESW_SW_EEEEENS4_28SM100_TMA_2SM_LOAD_MULTICASTENS4_14ComposedLayoutINS4_7SwizzleILi3ELi4ELi3EEENS4_18smem_ptr_flag_bitsILi8EEENSR_INS5_IJNSA_ILi8EEESG_EEENS5_IJSG_SD_EEEEEEEvNS4_8identityENS4_18SM100_TMA_2SM_LOADES19_vS1A_EENS_8epilogue10collective18CollectiveEpilogueINS1D_23Sm100TmaWarpSpecializedILi2ELi2ELi32ELb0ELb0EEEJNS5_IJNSA_ILi64EEESG_SG_EEENS5_IJNSR_IS1I_SD_EENSR_INS5_IJNSA_ILi32EEESB_EEENS5_IJSD_S1I_EEEEEEEEaSI_aSI_NS1D_6fusion15FusionCallbacksIS1H_NS1Q_17LinearCombinationIaiaiLNS_15FloatRoundStyleE2EEES1J_S1P_JEEENS4_5SM1004TMEM4LOAD26SM100_TMEM_LOAD_32dp32b32xENS4_13SM90_TMA_LOADENS10_INS11_ILi1ELi4ELi3EEES14_NSR_INS5_IJS15_S1L_EEENS5_IJS1L_SD_EEEEEEENS4_39AutoVectorizingCopyWithAssumedAlignmentILi128EEENS4_14SM90_TMA_STOREES25_S27_S27_EEEvvEEEEvNT_6ParamsE --------------------------
	.section	.nv.constant0._ZN7cutlass13device_kernelINS_4gemm6kernel13GemmUniversalIN4cute5tupleIJiiiiEEENS1_10collective13CollectiveMmaINS1_35MainloopSm100TmaUmmaWarpSpecializedILi13ELi2ELi4ENS5_IJNS4_1CILi2EEENSA_ILi4EEENSA_ILi1EEEEEEEENS5_IJNSA_ILi128EEESG_SG_EEEaNS5_IJlSD_lEEEaSI_NS4_8TiledMMAINS4_8MMA_AtomIJNS4_21SM100_MMA_S8_2x1SM_SSIaaiLi128ELi128ELNS4_4UMMA5MajorE0ELSN_0ELNSM_8SaturateE0EEEEEENS4_6LayoutINS5_IJSD_SD_SD_EEENS5_IJNSA_ILi0EEEST_ST_EEEEENS5_IJNS4_10UnderscoreESW_SW_EEEEENS4_28SM100_TMA_2SM_LOAD_MULTICASTENS4_14ComposedLayoutINS4_7SwizzleILi3ELi4ELi3EEENS4_18smem_ptr_flag_bitsILi8EEENSR_INS5_IJNSA_ILi8EEESG_EEENS5_IJSG_SD_EEEEEEEvNS4_8identityENS4_18SM100_TMA_2SM_LOADES19_vS1A_EENS_8epilogue10collective18CollectiveEpilogueINS1D_23Sm100TmaWarpSpecializedILi2ELi2ELi32ELb0ELb0EEEJNS5_IJNSA_ILi64EEESG_SG_EEENS5_IJNSR_IS1I_SD_EENSR_INS5_IJNSA_ILi32EEESB_EEENS5_IJSD_S1I_EEEEEEEEaSI_aSI_NS1D_6fusion15FusionCallbacksIS1H_NS1Q_17LinearCombinationIaiaiLNS_15FloatRoundStyleE2EEES1J_S1P_JEEENS4_5SM1004TMEM4LOAD26SM100_TMEM_LOAD_32dp32b32xENS4_13SM90_TMA_LOADENS10_INS11_ILi1ELi4ELi3EEES14_NSR_INS5_IJS15_S1L_EEENS5_IJS1L_SD_EEEEEEENS4_39AutoVectorizingCopyWithAssumedAlignmentILi128EEENS4_14SM90_TMA_STOREES25_S27_S27_EEEvvEEEEvNT_6ParamsE,"a",@progbits
	.sectionflags	@""
	.align	4
.nv.constant0._ZN7cutlass13device_kernelINS_4gemm6kernel13GemmUniversalIN4cute5tupleIJiiiiEEENS1_10collective13CollectiveMmaINS1_35MainloopSm100TmaUmmaWarpSpecializedILi13ELi2ELi4ENS5_IJNS4_1CILi2EEENSA_ILi4EEENSA_ILi1EEEEEEEENS5_IJNSA_ILi128EEESG_SG_EEEaNS5_IJlSD_lEEEaSI_NS4_8TiledMMAINS4_8MMA_AtomIJNS4_21SM100_MMA_S8_2x1SM_SSIaaiLi128ELi128ELNS4_4UMMA5MajorE0ELSN_0ELNSM_8SaturateE0EEEEEENS4_6LayoutINS5_IJSD_SD_SD_EEENS5_IJNSA_ILi0EEEST_ST_EEEEENS5_IJNS4_10UnderscoreESW_SW_EEEEENS4_28SM100_TMA_2SM_LOAD_MULTICASTENS4_14ComposedLayoutINS4_7SwizzleILi3ELi4ELi3EEENS4_18smem_ptr_flag_bitsILi8EEENSR_INS5_IJNSA_ILi8EEESG_EEENS5_IJSG_SD_EEEEEEEvNS4_8identityENS4_18SM100_TMA_2SM_LOADES19_vS1A_EENS_8epilogue10collective18CollectiveEpilogueINS1D_23Sm100TmaWarpSpecializedILi2ELi2ELi32ELb0ELb0EEEJNS5_IJNSA_ILi64EEESG_SG_EEENS5_IJNSR_IS1I_SD_EENSR_INS5_IJNSA_ILi32EEESB_EEENS5_IJSD_S1I_EEEEEEEEaSI_aSI_NS1D_6fusion15FusionCallbacksIS1H_NS1Q_17LinearCombinationIaiaiLNS_15FloatRoundStyleE2EEES1J_S1P_JEEENS4_5SM1004TMEM4LOAD26SM100_TMEM_LOAD_32dp32b32xENS4_13SM90_TMA_LOADENS10_INS11_ILi1ELi4ELi3EEES14_NSR_INS5_IJS15_S1L_EEENS5_IJS1L_SD_EEEEEEENS4_39AutoVectorizingCopyWithAssumedAlignmentILi128EEENS4_14SM90_TMA_STOREES25_S27_S27_EEEvvEEEEvNT_6ParamsE:
	.zero		2944


//--------------------- SYMBOLS --------------------------

	.type		.nv.reservedSmem.offset0,@object
	.size		.nv.reservedSmem.offset0,0x4
	.type		.nv.reservedSmem.cap,@object
	.size		.nv.reservedSmem.cap,0x4
	.type		__assertfail,@function
